	.target	sm_90a

	.elftype	@"ET_EXEC"


//--------------------- .note.nv.tkinfo           --------------------------
	.section	.note.nv.tkinfo,"",@"SHT_NOTE"
	.sectionflags	@"SHF_NOTE_NV_TKINFO"
	.tkinfo
        /*0018*/ 	.word	0x00000002
        /*0030*/ 	.string	""
        /*0030*/ 	.string	"ptxas"
        /*0030*/ 	.string	"Cuda compilation tools, release 13.0, V13.0.88"
        /*0030*/ 	.string	"Build cuda_13.0.r13.0/compiler.36424714_0"
        /*0030*/ 	.string	"-arch sm_90a -m 64 "



//--------------------- .note.nv.cuinfo           --------------------------
	.section	.note.nv.cuinfo,"",@"SHT_NOTE"
	.sectionflags	@"SHF_NOTE_NV_CUINFO"
        /*0018*/ 	.short	0x0002
        /*001a*/ 	.short	0x005a
        /*001c*/ 	.short	0x0082
	.zero		2


//--------------------- .nv.info                  --------------------------
	.section	.nv.info,"",@"SHT_CUDA_INFO"
	.align	4


	//----- nvinfo : EIATTR_REGCOUNT
	.align		4
        /*0000*/ 	.byte	0x04, 0x2f
        /*0002*/ 	.short	(.L_15 - .L_14)
	.align		4
.L_14:
        /*0004*/ 	.word	index@(_ZN7cutlass13device_kernelINS_4gemm6kernel13GemmUniversalIN4cute5tupleIJiiiiEEENS1_10collective13CollectiveMmaINS1_34MainloopSm90TmaGmmaWarpSpecializedILi4ENS5_IJNS4_1CILi1EEESB_SB_EEENS1_32KernelTmaWarpSpecializedPingpongEEENS5_IJNSA_ILi64EEENSA_ILi32EEENSA_ILi256EEEEEENS_10bfloat16_tENS5_IJlSB_lEEESJ_SK_NS4_8TiledMMAINS4_8MMA_AtomIJNS4_4SM904GMMA27MMA_64x32x16_F32BF16BF16_SSILNSO_5MajorE0ELSQ_0ELNSO_7ScaleInE1ELSR_1EEEEEENS4_6LayoutISC_NS5_IJNSA_ILi0EEESV_SV_EEEEENS5_IJNS4_10UnderscoreESY_SY_EEEEENS4_13SM90_TMA_LOADENS4_14ComposedLayoutINS4_7SwizzleILi3ELi4ELi3EEENS4_18smem_ptr_flag_bitsILi16EEENSU_INS5_IJNSA_ILi8EEESF_EEENS5_IJSF_SB_EEEEEEEvNS4_8identityES11_S1B_vS1C_EENS_8epilogue10collective6detail29Sm90TmaWarpSpecializedAdapterINS1F_15DefaultEpilogueISJ_SK_SK_NS1E_6thread17LinearCombinationISJ_Li1EffLNS1J_9ScaleType4KindE0ELNS_15FloatRoundStyleE2ESJ_EENS1_15EpilogueDefaultEEEEEvvEEEEvNT_6ParamsE)
        /*0008*/ 	.word	0x000000a8


	//----- nvinfo : EIATTR_FRAME_SIZE
	.align		4
.L_15:
        /*000c*/ 	.byte	0x04, 0x11
        /*000e*/ 	.short	(.L_17 - .L_16)
	.align		4
.L_16:
        /*0010*/ 	.word	index@(_ZN7cutlass13device_kernelINS_4gemm6kernel13GemmUniversalIN4cute5tupleIJiiiiEEENS1_10collective13CollectiveMmaINS1_34MainloopSm90TmaGmmaWarpSpecializedILi4ENS5_IJNS4_1CILi1EEESB_SB_EEENS1_32KernelTmaWarpSpecializedPingpongEEENS5_IJNSA_ILi64EEENSA_ILi32EEENSA_ILi256EEEEEENS_10bfloat16_tENS5_IJlSB_lEEESJ_SK_NS4_8TiledMMAINS4_8MMA_AtomIJNS4_4SM904GMMA27MMA_64x32x16_F32BF16BF16_SSILNSO_5MajorE0ELSQ_0ELNSO_7ScaleInE1ELSR_1EEEEEENS4_6LayoutISC_NS5_IJNSA_ILi0EEESV_SV_EEEEENS5_IJNS4_10UnderscoreESY_SY_EEEEENS4_13SM90_TMA_LOADENS4_14ComposedLayoutINS4_7SwizzleILi3ELi4ELi3EEENS4_18smem_ptr_flag_bitsILi16EEENSU_INS5_IJNSA_ILi8EEESF_EEENS5_IJSF_SB_EEEEEEEvNS4_8identityES11_S1B_vS1C_EENS_8epilogue10collective6detail29Sm90TmaWarpSpecializedAdapterINS1F_15DefaultEpilogueISJ_SK_SK_NS1E_6thread17LinearCombinationISJ_Li1EffLNS1J_9ScaleType4KindE0ELNS_15FloatRoundStyleE2ESJ_EENS1_15EpilogueDefaultEEEEEvvEEEEvNT_6ParamsE)
        /*0014*/ 	.word	0x00000000


	//----- nvinfo : EIATTR_MIN_STACK_SIZE
	.align		4
.L_17:
        /*0018*/ 	.byte	0x04, 0x12
        /*001a*/ 	.short	(.L_19 - .L_18)
	.align		4
.L_18:
        /*001c*/ 	.word	index@(_ZN7cutlass13device_kernelINS_4gemm6kernel13GemmUniversalIN4cute5tupleIJiiiiEEENS1_10collective13CollectiveMmaINS1_34MainloopSm90TmaGmmaWarpSpecializedILi4ENS5_IJNS4_1CILi1EEESB_SB_EEENS1_32KernelTmaWarpSpecializedPingpongEEENS5_IJNSA_ILi64EEENSA_ILi32EEENSA_ILi256EEEEEENS_10bfloat16_tENS5_IJlSB_lEEESJ_SK_NS4_8TiledMMAINS4_8MMA_AtomIJNS4_4SM904GMMA27MMA_64x32x16_F32BF16BF16_SSILNSO_5MajorE0ELSQ_0ELNSO_7ScaleInE1ELSR_1EEEEEENS4_6LayoutISC_NS5_IJNSA_ILi0EEESV_SV_EEEEENS5_IJNS4_10UnderscoreESY_SY_EEEEENS4_13SM90_TMA_LOADENS4_14ComposedLayoutINS4_7SwizzleILi3ELi4ELi3EEENS4_18smem_ptr_flag_bitsILi16EEENSU_INS5_IJNSA_ILi8EEESF_EEENS5_IJSF_SB_EEEEEEEvNS4_8identityES11_S1B_vS1C_EENS_8epilogue10collective6detail29Sm90TmaWarpSpecializedAdapterINS1F_15DefaultEpilogueISJ_SK_SK_NS1E_6thread17LinearCombinationISJ_Li1EffLNS1J_9ScaleType4KindE0ELNS_15FloatRoundStyleE2ESJ_EENS1_15EpilogueDefaultEEEEEvvEEEEvNT_6ParamsE)
        /*0020*/ 	.word	0x00000000
.L_19:


//--------------------- .nv.compat                --------------------------
	.section	.nv.compat,"",@"SHT_CUDA_COMPAT_INFO"
	.align	4
        /*0000*/ 	.byte	0x02, 0x09, 0x01, 0x00, 0x02, 0x02, 0x04, 0x00, 0x02, 0x05, 0x05, 0x00, 0x03, 0x07, 0x01, 0x01
        /*0010*/ 	.byte	0x02, 0x03, 0x01, 0x00, 0x02, 0x06, 0x01, 0x00, 0x04, 0x0b, 0x08, 0x00, 0x00, 0x00, 0x00, 0x00
        /*0020*/ 	.byte	0x00, 0x00, 0x00, 0x00


//--------------------- .nv.info._ZN7cutlass13device_kernelINS_4gemm6kernel13GemmUniversalIN4cute5tupleIJiiiiEEENS1_10collective13CollectiveMmaINS1_34MainloopSm90TmaGmmaWarpSpecializedILi4ENS5_IJNS4_1CILi1EEESB_SB_EEENS1_32KernelTmaWarpSpecializedPingpongEEENS5_IJNSA_ILi64EEENSA_ILi32EEENSA_ILi256EEEEEENS_10bfloat16_tENS5_IJlSB_lEEESJ_SK_NS4_8TiledMMAINS4_8MMA_AtomIJNS4_4SM904GMMA27MMA_64x32x16_F32BF16BF16_SSILNSO_5MajorE0ELSQ_0ELNSO_7ScaleInE1ELSR_1EEEEEENS4_6LayoutISC_NS5_IJNSA_ILi0EEESV_SV_EEEEENS5_IJNS4_10UnderscoreESY_SY_EEEEENS4_13SM90_TMA_LOADENS4_14ComposedLayoutINS4_7SwizzleILi3ELi4ELi3EEENS4_18smem_ptr_flag_bitsILi16EEENSU_INS5_IJNSA_ILi8EEESF_EEENS5_IJSF_SB_EEEEEEEvNS4_8identityES11_S1B_vS1C_EENS_8epilogue10collective6detail29Sm90TmaWarpSpecializedAdapterINS1F_15DefaultEpilogueISJ_SK_SK_NS1E_6thread17LinearCombinationISJ_Li1EffLNS1J_9ScaleType4KindE0ELNS_15FloatRoundStyleE2ESJ_EENS1_15EpilogueDefaultEEEEEvvEEEEvNT_6ParamsE --------------------------
	.section	.nv.info._ZN7cutlass13device_kernelINS_4gemm6kernel13GemmUniversalIN4cute5tupleIJiiiiEEENS1_10collective13CollectiveMmaINS1_34MainloopSm90TmaGmmaWarpSpecializedILi4ENS5_IJNS4_1CILi1EEESB_SB_EEENS1_32KernelTmaWarpSpecializedPingpongEEENS5_IJNSA_ILi64EEENSA_ILi32EEENSA_ILi256EEEEEENS_10bfloat16_tENS5_IJlSB_lEEESJ_SK_NS4_8TiledMMAINS4_8MMA_AtomIJNS4_4SM904GMMA27MMA_64x32x16_F32BF16BF16_SSILNSO_5MajorE0ELSQ_0ELNSO_7ScaleInE1ELSR_1EEEEEENS4_6LayoutISC_NS5_IJNSA_ILi0EEESV_SV_EEEEENS5_IJNS4_10UnderscoreESY_SY_EEEEENS4_13SM90_TMA_LOADENS4_14ComposedLayoutINS4_7SwizzleILi3ELi4ELi3EEENS4_18smem_ptr_flag_bitsILi16EEENSU_INS5_IJNSA_ILi8EEESF_EEENS5_IJSF_SB_EEEEEEEvNS4_8identityES11_S1B_vS1C_EENS_8epilogue10collective6detail29Sm90TmaWarpSpecializedAdapterINS1F_15DefaultEpilogueISJ_SK_SK_NS1E_6thread17LinearCombinationISJ_Li1EffLNS1J_9ScaleType4KindE0ELNS_15FloatRoundStyleE2ESJ_EENS1_15EpilogueDefaultEEEEEvvEEEEvNT_6ParamsE,"",@"SHT_CUDA_INFO"
	.sectionflags	@""
	.align	4


	//----- nvinfo : EIATTR_CUDA_API_VERSION
	.align		4
        /*0000*/ 	.byte	0x04, 0x37
        /*0002*/ 	.short	(.L_21 - .L_20)
.L_20:
        /*0004*/ 	.word	0x00000082


	//----- nvinfo : EIATTR_KPARAM_INFO
	.align		4
.L_21:
        /*0008*/ 	.byte	0x04, 0x17
        /*000a*/ 	.short	(.L_23 - .L_22)
.L_22:
        /*000c*/ 	.word	0x00000000
        /*0010*/ 	.short	0x0000
        /*0012*/ 	.short	0x0070
        /*0014*/ 	.byte	0x00, 0xf0, 0x01, 0x10


	//----- nvinfo : EIATTR_SPARSE_MMA_MASK
	.align		4
.L_23:
        /*0018*/ 	.byte	0x03, 0x50
        /*001a*/ 	.short	0x0000


	//----- nvinfo : EIATTR_MAXREG_COUNT
	.align		4
        /*001c*/ 	.byte	0x03, 0x1b
        /*001e*/ 	.short	0x00a8


	//----- nvinfo : EIATTR_NUM_BARRIERS
	.align		4
        /*0020*/ 	.byte	0x02, 0x4c
        /*0022*/ 	.byte	0x01
	.zero		1


	//----- nvinfo : EIATTR_EXTERNS
	.align		4
        /*0024*/ 	.byte	0x04, 0x0f
        /*0026*/ 	.short	(.L_25 - .L_24)


	//   ....[0]....
	.align		4
.L_24:
        /*0028*/ 	.word	index@(__assertfail)


	//----- nvinfo : EIATTR_MERCURY_ISA_VERSION
	.align		4
.L_25:
        /*002c*/ 	.byte	0x03, 0x5f
        /*002e*/ 	.short	0x0101


	//----- nvinfo : EIATTR_INT_WARP_WIDE_INSTR_OFFSETS
	.align		4
        /*0030*/ 	.byte	0x04, 0x31
        /*0032*/ 	.short	(.L_27 - .L_26)


	//   ....[0]....
.L_26:
        /*0034*/ 	.word	0x00000470


	//   ....[1]....
        /*0038*/ 	.word	0x00000490


	//   ....[2]....
        /*003c*/ 	.word	0x00000510


	//   ....[3]....
        /*0040*/ 	.word	0x00000520


	//   ....[4]....
        /*0044*/ 	.word	0x00000530


	//   ....[5]....
        /*0048*/ 	.word	0x00000550


	//   ....[6]....
        /*004c*/ 	.word	0x000005b0


	//   ....[7]....
        /*0050*/ 	.word	0x000005d0


	//----- nvinfo : EIATTR_COOP_GROUP_MASK_REGIDS
	.align		4
.L_27:
        /*0054*/ 	.byte	0x04, 0x29
        /*0056*/ 	.short	(.L_29 - .L_28)


	//   ....[0]....
.L_28:
        /*0058*/ 	.word	0xffffffff


	//   ....[1]....
        /*005c*/ 	.word	0xffffffff


	//   ....[2]....
        /*0060*/ 	.word	0xffffffff


	//   ....[3]....
        /*0064*/ 	.word	0xffffffff


	//   ....[4]....
        /*0068*/ 	.word	0xffffffff


	//   ....[5]....
        /*006c*/ 	.word	0xffffffff


	//----- nvinfo : EIATTR_COOP_GROUP_INSTR_OFFSETS
	.align		4
.L_29:
        /*0070*/ 	.byte	0x04, 0x28
        /*0072*/ 	.short	(.L_31 - .L_30)


	//   ....[0]....
.L_30:
        /*0074*/ 	.word	0x00000050


	//   ....[1]....
        /*0078*/ 	.word	0x00000080


	//   ....[2]....
        /*007c*/ 	.word	0x00000180


	//   ....[3]....
        /*0080*/ 	.word	0x00000390


	//   ....[4]....
        /*0084*/ 	.word	0x000003d0


	//   ....[5]....
        /*0088*/ 	.word	0x00000410


	//----- nvinfo : EIATTR_REG_RECONFIG
	.align		4
.L_31:
        /*008c*/ 	.byte	0x01, 0x54
	.zero		2


	//----- nvinfo : EIATTR_SYSCALL_OFFSETS
	.align		4
        /*0090*/ 	.byte	0x04, 0x46
        /*0092*/ 	.short	(.L_33 - .L_32)


	//   ....[0]....
.L_32:
        /*0094*/ 	.word	0x000017f0


	//----- nvinfo : EIATTR_MBARRIER_INSTR_OFFSETS
	.align		4
.L_33:
        /*0098*/ 	.byte	0x04, 0x39
        /*009a*/ 	.short	(.L_35 - .L_34)


	//   ....[0]....
.L_34:
        /*009c*/ 	.word	0x00000300
        /*00a0*/ 	.word	0x000000ff
        /*00a4*/ 	.word	0x00000000
        /*00a8*/ 	.short	0x0100
        /*00aa*/ 	.byte	0x09
	.zero		1


	//   ....[1]....
        /*00ac*/ 	.word	0x00000310
        /*00b0*/ 	.word	0x000000ff
        /*00b4*/ 	.word	0x00000020
        /*00b8*/ 	.short	0x0100
        /*00ba*/ 	.byte	0x09
	.zero		1


	//   ....[2]....
        /*00bc*/ 	.word	0x00000320
        /*00c0*/ 	.word	0x000000ff
        /*00c4*/ 	.word	0x00000008
        /*00c8*/ 	.short	0x0100
        /*00ca*/ 	.byte	0x09
	.zero		1


	//   ....[3]....
        /*00cc*/ 	.word	0x00000330
        /*00d0*/ 	.word	0x000000ff
        /*00d4*/ 	.word	0x00000028
        /*00d8*/ 	.short	0x0100
        /*00da*/ 	.byte	0x09
	.zero		1


	//   ....[4]....
        /*00dc*/ 	.word	0x00000340
        /*00e0*/ 	.word	0x000000ff
        /*00e4*/ 	.word	0x00000010
        /*00e8*/ 	.short	0x0100
        /*00ea*/ 	.byte	0x09
	.zero		1


	//   ....[5]....
        /*00ec*/ 	.word	0x00000350
        /*00f0*/ 	.word	0x000000ff
        /*00f4*/ 	.word	0x00000030
        /*00f8*/ 	.short	0x0100
        /*00fa*/ 	.byte	0x09
	.zero		1


	//   ....[6]....
        /*00fc*/ 	.word	0x00000360
        /*0100*/ 	.word	0x000000ff
        /*0104*/ 	.word	0x00000018
        /*0108*/ 	.short	0x0100
        /*010a*/ 	.byte	0x09
	.zero		1


	//   ....[7]....
        /*010c*/ 	.word	0x00000370
        /*0110*/ 	.word	0x000000ff
        /*0114*/ 	.word	0x00000038
        /*0118*/ 	.short	0x0100
        /*011a*/ 	.byte	0x09
	.zero		1


	//   ....[8]....
        /*011c*/ 	.word	0x000005f0
        /*0120*/ 	.word	0x000000ff
        /*0124*/ 	.word	0x00000070
        /*0128*/ 	.short	0x0100
        /*012a*/ 	.byte	0x09
	.zero		1


	//   ....[9]....
        /*012c*/ 	.word	0x00000600
        /*0130*/ 	.word	0x000000ff
        /*0134*/ 	.word	0x00000078
        /*0138*/ 	.short	0x0100
        /*013a*/ 	.byte	0x09
	.zero		1


	//   ....[10]....
        /*013c*/ 	.word	0x00000640
        /*0140*/ 	.word	0x000000ff
        /*0144*/ 	.word	0x00000050
        /*0148*/ 	.short	0x0100
        /*014a*/ 	.byte	0x0a
	.zero		1


	//   ....[11]....
        /*014c*/ 	.word	0x00000660
        /*0150*/ 	.word	0x000000ff
        /*0154*/ 	.word	0x00000058
        /*0158*/ 	.short	0x0100
        /*015a*/ 	.byte	0x0a
	.zero		1


	//   ....[12]....
        /*015c*/ 	.word	0x00000670
        /*0160*/ 	.word	0x000000ff
        /*0164*/ 	.word	0x00000060
        /*0168*/ 	.short	0x0100
        /*016a*/ 	.byte	0x0a
	.zero		1


	//   ....[13]....
        /*016c*/ 	.word	0x00000680
        /*0170*/ 	.word	0x000000ff
        /*0174*/ 	.word	0x00000068
        /*0178*/ 	.short	0x0100
        /*017a*/ 	.byte	0x0a
	.zero		1


	//   ....[14]....
        /*017c*/ 	.word	0x000016b0
        /*0180*/ 	.word	0x0000002f
        /*0184*/ 	.word	0xfffffff8
        /*0188*/ 	.short	0x010a
        /*018a*/ 	.byte	0x3f
	.zero		1


	//   ....[15]....
        /*018c*/ 	.word	0x00001880
        /*0190*/ 	.word	0x00000003
        /*0194*/ 	.word	0x00000000
        /*0198*/ 	.short	0x010a
        /*019a*/ 	.byte	0x3f
	.zero		1


	//   ....[16]....
        /*019c*/ 	.word	0x000018c0
        /*01a0*/ 	.word	0x00000003
        /*01a4*/ 	.word	0x00000000
        /*01a8*/ 	.short	0x010a
        /*01aa*/ 	.byte	0x3f
	.zero		1


	//   ....[17]....
        /*01ac*/ 	.word	0x00002100
        /*01b0*/ 	.word	0x000000ff
        /*01b4*/ 	.word	0x00000000
        /*01b8*/ 	.short	0x010a
        /*01ba*/ 	.byte	0x04
	.zero		1


	//   ....[18]....
        /*01bc*/ 	.word	0x00002140
        /*01c0*/ 	.word	0x000000ff
        /*01c4*/ 	.word	0x00000000
        /*01c8*/ 	.short	0x010a
        /*01ca*/ 	.byte	0x04
	.zero		1


	//   ....[19]....
        /*01cc*/ 	.word	0x000028f0
        /*01d0*/ 	.word	0x000000ff
        /*01d4*/ 	.word	0x00000000
        /*01d8*/ 	.short	0x0101
        /*01da*/ 	.byte	0x04
	.zero		1


	//   ....[20]....
        /*01dc*/ 	.word	0x000029e0
        /*01e0*/ 	.word	0x00000033
        /*01e4*/ 	.word	0x00000000
        /*01e8*/ 	.short	0x0101
        /*01ea*/ 	.byte	0x34
	.zero		1


	//   ....[21]....
        /*01ec*/ 	.word	0x00002aa0
        /*01f0*/ 	.word	0x000000ff
        /*01f4*/ 	.word	0x00000000
        /*01f8*/ 	.short	0x0101
        /*01fa*/ 	.byte	0x04
	.zero		1


	//   ....[22]....
        /*01fc*/ 	.word	0x00002af0
        /*0200*/ 	.word	0x0000002f
        /*0204*/ 	.word	0x00000008
        /*0208*/ 	.short	0x010a
        /*020a*/ 	.byte	0x3f
	.zero		1


	//   ....[23]....
        /*020c*/ 	.word	0x00003ed0
        /*0210*/ 	.word	0x00000030
        /*0214*/ 	.word	0x00000000
        /*0218*/ 	.short	0x0101
        /*021a*/ 	.byte	0x34
	.zero		1


	//   ....[24]....
        /*021c*/ 	.word	0x000048e0
        /*0220*/ 	.word	0x00000008
        /*0224*/ 	.word	0x00000020
        /*0228*/ 	.short	0x010a
        /*022a*/ 	.byte	0x3f
	.zero		1


	//   ....[25]....
        /*022c*/ 	.word	0x00004ec0
        /*0230*/ 	.word	0x00000004
        /*0234*/ 	.word	0x00000078
        /*0238*/ 	.short	0x0101
        /*023a*/ 	.byte	0x3f
	.zero		1


	//   ....[26]....
        /*023c*/ 	.word	0x00005640
        /*0240*/ 	.word	0x00000007
        /*0244*/ 	.word	0x00000000
        /*0248*/ 	.short	0x010a
        /*024a*/ 	.byte	0x3f
	.zero		1


	//   ....[27]....
        /*024c*/ 	.word	0x000056c0
        /*0250*/ 	.word	0x00000009
        /*0254*/ 	.word	0x00000000
        /*0258*/ 	.short	0x010a
        /*025a*/ 	.byte	0x3f
	.zero		1


	//   ....[28]....
        /*025c*/ 	.word	0x00005750
        /*0260*/ 	.word	0x00000006
        /*0264*/ 	.word	0x00000000
        /*0268*/ 	.short	0x010a
        /*026a*/ 	.byte	0x3f
	.zero		1


	//   ....[29]....
        /*026c*/ 	.word	0x000057e0
        /*0270*/ 	.word	0x00000003
        /*0274*/ 	.word	0x00000000
        /*0278*/ 	.short	0x010a
        /*027a*/ 	.byte	0x3f
	.zero		1


	//   ....[30]....
        /*027c*/ 	.word	0x00005840
        /*0280*/ 	.word	0x0000002f
        /*0284*/ 	.word	0xfffffff8
        /*0288*/ 	.short	0x010a
        /*028a*/ 	.byte	0x3f
	.zero		1


	//   ....[31]....
        /*028c*/ 	.word	0x00005890
        /*0290*/ 	.word	0x00000003
        /*0294*/ 	.word	0x00000000
        /*0298*/ 	.short	0x010a
        /*029a*/ 	.byte	0x3f
	.zero		1


	//   ....[32]....
        /*029c*/ 	.word	0x000058f0
        /*02a0*/ 	.word	0x00000004
        /*02a4*/ 	.word	0x00000000
        /*02a8*/ 	.short	0x010a
        /*02aa*/ 	.byte	0x3f
	.zero		1


	//   ....[33]....
        /*02ac*/ 	.word	0x00005940
        /*02b0*/ 	.word	0x0000002f
        /*02b4*/ 	.word	0x00000008
        /*02b8*/ 	.short	0x010a
        /*02ba*/ 	.byte	0x3f
	.zero		1


	//   ....[34]....
        /*02bc*/ 	.word	0x00005a10
        /*02c0*/ 	.word	0x00000008
        /*02c4*/ 	.word	0x00000020
        /*02c8*/ 	.short	0x010a
        /*02ca*/ 	.byte	0x3f
	.zero		1


	//   ....[35]....
        /*02cc*/ 	.word	0x00005ae0
        /*02d0*/ 	.word	0x00000007
        /*02d4*/ 	.word	0x00000000
        /*02d8*/ 	.short	0x010a
        /*02da*/ 	.byte	0x3f
	.zero		1


	//   ....[36]....
        /*02dc*/ 	.word	0x00005b30
        /*02e0*/ 	.word	0x00000009
        /*02e4*/ 	.word	0x00000000
        /*02e8*/ 	.short	0x010a
        /*02ea*/ 	.byte	0x3f
	.zero		1


	//   ....[37]....
        /*02ec*/ 	.word	0x00005b80
        /*02f0*/ 	.word	0x00000006
        /*02f4*/ 	.word	0x00000000
        /*02f8*/ 	.short	0x010a
        /*02fa*/ 	.byte	0x3f
	.zero		1


	//----- nvinfo : EIATTR_NUM_MBARRIERS
	.align		4
.L_35:
        /*02fc*/ 	.byte	0x03, 0x38
        /*02fe*/ 	.short	0x000e


	//----- nvinfo : EIATTR_EXIT_INSTR_OFFSETS
	.align		4
        /*0300*/ 	.byte	0x04, 0x1c
        /*0302*/ 	.short	(.L_37 - .L_36)


	//   ....[0]....
.L_36:
        /*0304*/ 	.word	0x00001240


	//   ....[1]....
        /*0308*/ 	.word	0x000012a0


	//   ....[2]....
        /*030c*/ 	.word	0x00004610


	//   ....[3]....
        /*0310*/ 	.word	0x00004640


	//   ....[4]....
        /*0314*/ 	.word	0x00005830


	//----- nvinfo : EIATTR_MAX_THREADS
	.align		4
.L_37:
        /*0318*/ 	.byte	0x04, 0x05
        /*031a*/ 	.short	(.L_39 - .L_38)
.L_38:
        /*031c*/ 	.word	0x00000180
        /*0320*/ 	.word	0x00000001
        /*0324*/ 	.word	0x00000001


	//----- nvinfo : EIATTR_CRS_STACK_SIZE
	.align		4
.L_39:
        /*0328*/ 	.byte	0x04, 0x1e
        /*032a*/ 	.short	(.L_41 - .L_40)
.L_40:
        /*032c*/ 	.word	0x00000000


	//----- nvinfo : EIATTR_CBANK_PARAM_SIZE
	.align		4
.L_41:
        /*0330*/ 	.byte	0x03, 0x19
        /*0332*/ 	.short	0x0470


	//----- nvinfo : EIATTR_PARAM_CBANK
	.align		4
        /*0334*/ 	.byte	0x04, 0x0a
        /*0336*/ 	.short	(.L_43 - .L_42)
	.align		4
.L_42:
        /*0338*/ 	.word	index@(.nv.constant0._ZN7cutlass13device_kernelINS_4gemm6kernel13GemmUniversalIN4cute5tupleIJiiiiEEENS1_10collective13CollectiveMmaINS1_34MainloopSm90TmaGmmaWarpSpecializedILi4ENS5_IJNS4_1CILi1EEESB_SB_EEENS1_32KernelTmaWarpSpecializedPingpongEEENS5_IJNSA_ILi64EEENSA_ILi32EEENSA_ILi256EEEEEENS_10bfloat16_tENS5_IJlSB_lEEESJ_SK_NS4_8TiledMMAINS4_8MMA_AtomIJNS4_4SM904GMMA27MMA_64x32x16_F32BF16BF16_SSILNSO_5MajorE0ELSQ_0ELNSO_7ScaleInE1ELSR_1EEEEEENS4_6LayoutISC_NS5_IJNSA_ILi0EEESV_SV_EEEEENS5_IJNS4_10UnderscoreESY_SY_EEEEENS4_13SM90_TMA_LOADENS4_14ComposedLayoutINS4_7SwizzleILi3ELi4ELi3EEENS4_18smem_ptr_flag_bitsILi16EEENSU_INS5_IJNSA_ILi8EEESF_EEENS5_IJSF_SB_EEEEEEEvNS4_8identityES11_S1B_vS1C_EENS_8epilogue10collective6detail29Sm90TmaWarpSpecializedAdapterINS1F_15DefaultEpilogueISJ_SK_SK_NS1E_6thread17LinearCombinationISJ_Li1EffLNS1J_9ScaleType4KindE0ELNS_15FloatRoundStyleE2ESJ_EENS1_15EpilogueDefaultEEEEEvvEEEEvNT_6ParamsE)
        /*033c*/ 	.short	0x0210
        /*033e*/ 	.short	0x0470


	//----- nvinfo : EIATTR_SW_WAR
	.align		4
.L_43:
        /*0340*/ 	.byte	0x04, 0x36
        /*0342*/ 	.short	(.L_45 - .L_44)
.L_44:
        /*0344*/ 	.word	0x00000008
.L_45:


//--------------------- .nv.callgraph             --------------------------
	.section	.nv.callgraph,"",@"SHT_CUDA_CALLGRAPH"
	.align	4
	.sectionentsize	8
	.align		4
        /*0000*/ 	.word	0x00000000
	.align		4
        /*0004*/ 	.word	0xffffffff
	.align		4
        /*0008*/ 	.word	index@(_ZN7cutlass13device_kernelINS_4gemm6kernel13GemmUniversalIN4cute5tupleIJiiiiEEENS1_10collective13CollectiveMmaINS1_34MainloopSm90TmaGmmaWarpSpecializedILi4ENS5_IJNS4_1CILi1EEESB_SB_EEENS1_32KernelTmaWarpSpecializedPingpongEEENS5_IJNSA_ILi64EEENSA_ILi32EEENSA_ILi256EEEEEENS_10bfloat16_tENS5_IJlSB_lEEESJ_SK_NS4_8TiledMMAINS4_8MMA_AtomIJNS4_4SM904GMMA27MMA_64x32x16_F32BF16BF16_SSILNSO_5MajorE0ELSQ_0ELNSO_7ScaleInE1ELSR_1EEEEEENS4_6LayoutISC_NS5_IJNSA_ILi0EEESV_SV_EEEEENS5_IJNS4_10UnderscoreESY_SY_EEEEENS4_13SM90_TMA_LOADENS4_14ComposedLayoutINS4_7SwizzleILi3ELi4ELi3EEENS4_18smem_ptr_flag_bitsILi16EEENSU_INS5_IJNSA_ILi8EEESF_EEENS5_IJSF_SB_EEEEEEEvNS4_8identityES11_S1B_vS1C_EENS_8epilogue10collective6detail29Sm90TmaWarpSpecializedAdapterINS1F_15DefaultEpilogueISJ_SK_SK_NS1E_6thread17LinearCombinationISJ_Li1EffLNS1J_9ScaleType4KindE0ELNS_15FloatRoundStyleE2ESJ_EENS1_15EpilogueDefaultEEEEEvvEEEEvNT_6ParamsE)
	.align		4
        /*000c*/ 	.word	index@(__assertfail)
	.align		4
        /*0010*/ 	.word	0x00000000
	.align		4
        /*0014*/ 	.word	0xfffffffe
	.align		4
        /*0018*/ 	.word	0x00000000
	.align		4
        /*001c*/ 	.word	0xfffffffd
	.align		4
        /*0020*/ 	.word	0x00000000
	.align		4
        /*0024*/ 	.word	0xfffffffc


//--------------------- .nv.constant4             --------------------------
	.section	.nv.constant4,"a",@progbits
	.align	8
	.align		8
.nv.constant4:
        /*0000*/ 	.dword	__assertfail
	.align		8
        /*0008*/ 	.dword	__unnamed_1
	.align		8
        /*0010*/ 	.dword	_ZN39_INTERNAL_5a51d402_4_k_cu_6c564022_87914cuda3std3__45__cpo5beginE
	.align		8
        /*0018*/ 	.dword	_ZN39_INTERNAL_5a51d402_4_k_cu_6c564022_87914cuda3std3__45__cpo3endE
	.align		8
        /*0020*/ 	.dword	_ZN39_INTERNAL_5a51d402_4_k_cu_6c564022_87914cuda3std3__45__cpo6cbeginE
	.align		8
        /*0028*/ 	.dword	_ZN39_INTERNAL_5a51d402_4_k_cu_6c564022_87914cuda3std3__45__cpo4cendE
	.align		8
        /*0030*/ 	.dword	_ZN39_INTERNAL_5a51d402_4_k_cu_6c564022_87914cuda3std3__441_GLOBAL__N__5a51d402_4_k_cu_6c564022_87916ignoreE
	.align		8
        /*0038*/ 	.dword	_ZN39_INTERNAL_5a51d402_4_k_cu_6c564022_87914cuda3std3__419piecewise_constructE
	.align		8
        /*0040*/ 	.dword	_ZN39_INTERNAL_5a51d402_4_k_cu_6c564022_87914cuda3std3__48in_placeE
	.align		8
        /*0048*/ 	.dword	_ZN39_INTERNAL_5a51d402_4_k_cu_6c564022_87914cuda3std6ranges3__45__cpo4swapE
	.align		8
        /*0050*/ 	.dword	_ZN39_INTERNAL_5a51d402_4_k_cu_6c564022_87914cuda3std6ranges3__45__cpo9iter_moveE
	.align		8
        /*0058*/ 	.dword	_ZN39_INTERNAL_5a51d402_4_k_cu_6c564022_87914cute7productE
	.align		8
        /*0060*/ 	.dword	_ZN39_INTERNAL_5a51d402_4_k_cu_6c564022_87914cute1_E
	.align		8
        /*0068*/ 	.dword	$str$22
	.align		8
        /*0070*/ 	.dword	$str$23


//--------------------- .text._ZN7cutlass13device_kernelINS_4gemm6kernel13GemmUniversalIN4cute5tupleIJiiiiEEENS1_10collective13CollectiveMmaINS1_34MainloopSm90TmaGmmaWarpSpecializedILi4ENS5_IJNS4_1CILi1EEESB_SB_EEENS1_32KernelTmaWarpSpecializedPingpongEEENS5_IJNSA_ILi64EEENSA_ILi32EEENSA_ILi256EEEEEENS_10bfloat16_tENS5_IJlSB_lEEESJ_SK_NS4_8TiledMMAINS4_8MMA_AtomIJNS4_4SM904GMMA27MMA_64x32x16_F32BF16BF16_SSILNSO_5MajorE0ELSQ_0ELNSO_7ScaleInE1ELSR_1EEEEEENS4_6LayoutISC_NS5_IJNSA_ILi0EEESV_SV_EEEEENS5_IJNS4_10UnderscoreESY_SY_EEEEENS4_13SM90_TMA_LOADENS4_14ComposedLayoutINS4_7SwizzleILi3ELi4ELi3EEENS4_18smem_ptr_flag_bitsILi16EEENSU_INS5_IJNSA_ILi8EEESF_EEENS5_IJSF_SB_EEEEEEEvNS4_8identityES11_S1B_vS1C_EENS_8epilogue10collective6detail29Sm90TmaWarpSpecializedAdapterINS1F_15DefaultEpilogueISJ_SK_SK_NS1E_6thread17LinearCombinationISJ_Li1EffLNS1J_9ScaleType4KindE0ELNS_15FloatRoundStyleE2ESJ_EENS1_15EpilogueDefaultEEEEEvvEEEEvNT_6ParamsE --------------------------
	.section	.text._ZN7cutlass13device_kernelINS_4gemm6kernel13GemmUniversalIN4cute5tupleIJiiiiEEENS1_10collective13CollectiveMmaINS1_34MainloopSm90TmaGmmaWarpSpecializedILi4ENS5_IJNS4_1CILi1EEESB_SB_EEENS1_32KernelTmaWarpSpecializedPingpongEEENS5_IJNSA_ILi64EEENSA_ILi32EEENSA_ILi256EEEEEENS_10bfloat16_tENS5_IJlSB_lEEESJ_SK_NS4_8TiledMMAINS4_8MMA_AtomIJNS4_4SM904GMMA27MMA_64x32x16_F32BF16BF16_SSILNSO_5MajorE0ELSQ_0ELNSO_7ScaleInE1ELSR_1EEEEEENS4_6LayoutISC_NS5_IJNSA_ILi0EEESV_SV_EEEEENS5_IJNS4_10UnderscoreESY_SY_EEEEENS4_13SM90_TMA_LOADENS4_14ComposedLayoutINS4_7SwizzleILi3ELi4ELi3EEENS4_18smem_ptr_flag_bitsILi16EEENSU_INS5_IJNSA_ILi8EEESF_EEENS5_IJSF_SB_EEEEEEEvNS4_8identityES11_S1B_vS1C_EENS_8epilogue10collective6detail29Sm90TmaWarpSpecializedAdapterINS1F_15DefaultEpilogueISJ_SK_SK_NS1E_6thread17LinearCombinationISJ_Li1EffLNS1J_9ScaleType4KindE0ELNS_15FloatRoundStyleE2ESJ_EENS1_15EpilogueDefaultEEEEEvvEEEEvNT_6ParamsE,"ax",@progbits
	.align	128
.text._ZN7cutlass13device_kernelINS_4gemm6kernel13GemmUniversalIN4cute5tupleIJiiiiEEENS1_10collective13CollectiveMmaINS1_34MainloopSm90TmaGmmaWarpSpecializedILi4ENS5_IJNS4_1CILi1EEESB_SB_EEENS1_32KernelTmaWarpSpecializedPingpongEEENS5_IJNSA_ILi64EEENSA_ILi32EEENSA_ILi256EEEEEENS_10bfloat16_tENS5_IJlSB_lEEESJ_SK_NS4_8TiledMMAINS4_8MMA_AtomIJNS4_4SM904GMMA27MMA_64x32x16_F32BF16BF16_SSILNSO_5MajorE0ELSQ_0ELNSO_7ScaleInE1ELSR_1EEEEEENS4_6LayoutISC_NS5_IJNSA_ILi0EEESV_SV_EEEEENS5_IJNS4_10UnderscoreESY_SY_EEEEENS4_13SM90_TMA_LOADENS4_14ComposedLayoutINS4_7SwizzleILi3ELi4ELi3EEENS4_18smem_ptr_flag_bitsILi16EEENSU_INS5_IJNSA_ILi8EEESF_EEENS5_IJSF_SB_EEEEEEEvNS4_8identityES11_S1B_vS1C_EENS_8epilogue10collective6detail29Sm90TmaWarpSpecializedAdapterINS1F_15DefaultEpilogueISJ_SK_SK_NS1E_6thread17LinearCombinationISJ_Li1EffLNS1J_9ScaleType4KindE0ELNS_15FloatRoundStyleE2ESJ_EENS1_15EpilogueDefaultEEEEEvvEEEEvNT_6ParamsE:
        .type           _ZN7cutlass13device_kernelINS_4gemm6kernel13GemmUniversalIN4cute5tupleIJiiiiEEENS1_10collective13CollectiveMmaINS1_34MainloopSm90TmaGmmaWarpSpecializedILi4ENS5_IJNS4_1CILi1EEESB_SB_EEENS1_32KernelTmaWarpSpecializedPingpongEEENS5_IJNSA_ILi64EEENSA_ILi32EEENSA_ILi256EEEEEENS_10bfloat16_tENS5_IJlSB_lEEESJ_SK_NS4_8TiledMMAINS4_8MMA_AtomIJNS4_4SM904GMMA27MMA_64x32x16_F32BF16BF16_SSILNSO_5MajorE0ELSQ_0ELNSO_7ScaleInE1ELSR_1EEEEEENS4_6LayoutISC_NS5_IJNSA_ILi0EEESV_SV_EEEEENS5_IJNS4_10UnderscoreESY_SY_EEEEENS4_13SM90_TMA_LOADENS4_14ComposedLayoutINS4_7SwizzleILi3ELi4ELi3EEENS4_18smem_ptr_flag_bitsILi16EEENSU_INS5_IJNSA_ILi8EEESF_EEENS5_IJSF_SB_EEEEEEEvNS4_8identityES11_S1B_vS1C_EENS_8epilogue10collective6detail29Sm90TmaWarpSpecializedAdapterINS1F_15DefaultEpilogueISJ_SK_SK_NS1E_6thread17LinearCombinationISJ_Li1EffLNS1J_9ScaleType4KindE0ELNS_15FloatRoundStyleE2ESJ_EENS1_15EpilogueDefaultEEEEEvvEEEEvNT_6ParamsE,@function
        .size           _ZN7cutlass13device_kernelINS_4gemm6kernel13GemmUniversalIN4cute5tupleIJiiiiEEENS1_10collective13CollectiveMmaINS1_34MainloopSm90TmaGmmaWarpSpecializedILi4ENS5_IJNS4_1CILi1EEESB_SB_EEENS1_32KernelTmaWarpSpecializedPingpongEEENS5_IJNSA_ILi64EEENSA_ILi32EEENSA_ILi256EEEEEENS_10bfloat16_tENS5_IJlSB_lEEESJ_SK_NS4_8TiledMMAINS4_8MMA_AtomIJNS4_4SM904GMMA27MMA_64x32x16_F32BF16BF16_SSILNSO_5MajorE0ELSQ_0ELNSO_7ScaleInE1ELSR_1EEEEEENS4_6LayoutISC_NS5_IJNSA_ILi0EEESV_SV_EEEEENS5_IJNS4_10UnderscoreESY_SY_EEEEENS4_13SM90_TMA_LOADENS4_14ComposedLayoutINS4_7SwizzleILi3ELi4ELi3EEENS4_18smem_ptr_flag_bitsILi16EEENSU_INS5_IJNSA_ILi8EEESF_EEENS5_IJSF_SB_EEEEEEEvNS4_8identityES11_S1B_vS1C_EENS_8epilogue10collective6detail29Sm90TmaWarpSpecializedAdapterINS1F_15DefaultEpilogueISJ_SK_SK_NS1E_6thread17LinearCombinationISJ_Li1EffLNS1J_9ScaleType4KindE0ELNS_15FloatRoundStyleE2ESJ_EENS1_15EpilogueDefaultEEEEEvvEEEEvNT_6ParamsE,(.L_x_100 - _ZN7cutlass13device_kernelINS_4gemm6kernel13GemmUniversalIN4cute5tupleIJiiiiEEENS1_10collective13CollectiveMmaINS1_34MainloopSm90TmaGmmaWarpSpecializedILi4ENS5_IJNS4_1CILi1EEESB_SB_EEENS1_32KernelTmaWarpSpecializedPingpongEEENS5_IJNSA_ILi64EEENSA_ILi32EEENSA_ILi256EEEEEENS_10bfloat16_tENS5_IJlSB_lEEESJ_SK_NS4_8TiledMMAINS4_8MMA_AtomIJNS4_4SM904GMMA27MMA_64x32x16_F32BF16BF16_SSILNSO_5MajorE0ELSQ_0ELNSO_7ScaleInE1ELSR_1EEEEEENS4_6LayoutISC_NS5_IJNSA_ILi0EEESV_SV_EEEEENS5_IJNS4_10UnderscoreESY_SY_EEEEENS4_13SM90_TMA_LOADENS4_14ComposedLayoutINS4_7SwizzleILi3ELi4ELi3EEENS4_18smem_ptr_flag_bitsILi16EEENSU_INS5_IJNSA_ILi8EEESF_EEENS5_IJSF_SB_EEEEEEEvNS4_8identityES11_S1B_vS1C_EENS_8epilogue10collective6detail29Sm90TmaWarpSpecializedAdapterINS1F_15DefaultEpilogueISJ_SK_SK_NS1E_6thread17LinearCombinationISJ_Li1EffLNS1J_9ScaleType4KindE0ELNS_15FloatRoundStyleE2ESJ_EENS1_15EpilogueDefaultEEEEEvvEEEEvNT_6ParamsE)
        .other          _ZN7cutlass13device_kernelINS_4gemm6kernel13GemmUniversalIN4cute5tupleIJiiiiEEENS1_10collective13CollectiveMmaINS1_34MainloopSm90TmaGmmaWarpSpecializedILi4ENS5_IJNS4_1CILi1EEESB_SB_EEENS1_32KernelTmaWarpSpecializedPingpongEEENS5_IJNSA_ILi64EEENSA_ILi32EEENSA_ILi256EEEEEENS_10bfloat16_tENS5_IJlSB_lEEESJ_SK_NS4_8TiledMMAINS4_8MMA_AtomIJNS4_4SM904GMMA27MMA_64x32x16_F32BF16BF16_SSILNSO_5MajorE0ELSQ_0ELNSO_7ScaleInE1ELSR_1EEEEEENS4_6LayoutISC_NS5_IJNSA_ILi0EEESV_SV_EEEEENS5_IJNS4_10UnderscoreESY_SY_EEEEENS4_13SM90_TMA_LOADENS4_14ComposedLayoutINS4_7SwizzleILi3ELi4ELi3EEENS4_18smem_ptr_flag_bitsILi16EEENSU_INS5_IJNSA_ILi8EEESF_EEENS5_IJSF_SB_EEEEEEEvNS4_8identityES11_S1B_vS1C_EENS_8epilogue10collective6detail29Sm90TmaWarpSpecializedAdapterINS1F_15DefaultEpilogueISJ_SK_SK_NS1E_6thread17LinearCombinationISJ_Li1EffLNS1J_9ScaleType4KindE0ELNS_15FloatRoundStyleE2ESJ_EENS1_15EpilogueDefaultEEEEEvvEEEEvNT_6ParamsE,@"STO_CUDA_ENTRY STV_DEFAULT"
_ZN7cutlass13device_kernelINS_4gemm6kernel13GemmUniversalIN4cute5tupleIJiiiiEEENS1_10collective13CollectiveMmaINS1_34MainloopSm90TmaGmmaWarpSpecializedILi4ENS5_IJNS4_1CILi1EEESB_SB_EEENS1_32KernelTmaWarpSpecializedPingpongEEENS5_IJNSA_ILi64EEENSA_ILi32EEENSA_ILi256EEEEEENS_10bfloat16_tENS5_IJlSB_lEEESJ_SK_NS4_8TiledMMAINS4_8MMA_AtomIJNS4_4SM904GMMA27MMA_64x32x16_F32BF16BF16_SSILNSO_5MajorE0ELSQ_0ELNSO_7ScaleInE1ELSR_1EEEEEENS4_6LayoutISC_NS5_IJNSA_ILi0EEESV_SV_EEEEENS5_IJNS4_10UnderscoreESY_SY_EEEEENS4_13SM90_TMA_LOADENS4_14ComposedLayoutINS4_7SwizzleILi3ELi4ELi3EEENS4_18smem_ptr_flag_bitsILi16EEENSU_INS5_IJNSA_ILi8EEESF_EEENS5_IJSF_SB_EEEEEEEvNS4_8identityES11_S1B_vS1C_EENS_8epilogue10collective6detail29Sm90TmaWarpSpecializedAdapterINS1F_15DefaultEpilogueISJ_SK_SK_NS1E_6thread17LinearCombinationISJ_Li1EffLNS1J_9ScaleType4KindE0ELNS_15FloatRoundStyleE2ESJ_EENS1_15EpilogueDefaultEEEEEvvEEEEvNT_6ParamsE:
[----:B------:R-:W0:Y:S01]  /*0000*/  LDC R1, c[0x0][0x28] ;  /* 0x00000a00ff017b82 */ /* 0x000e220000000800 */
[----:B------:R-:W1:Y:S01]  /*0010*/  S2R R4, SR_TID.X ;  /* 0x0000000000047919 */ /* 0x000e620000002100 */
[----:B------:R-:W-:Y:S01]  /*0020*/  ELECT P0, URZ, PT ;  /* 0x00000000003f782f */ /* 0x000fe20003800000 */
[----:B------:R-:W-:Y:S01]  /*0030*/  BSSY B0, `(.L_x_0) ;  /* 0x0000014000007945 */ /* 0x000fe20003800000 */
[----:B-1----:R-:W-:-:S05]  /*0040*/  SHF.R.U32.HI R0, RZ, 0x5, R4 ;  /* 0x00000005ff007819 */ /* 0x002fca0000011604 */
[----:B------:R-:W1:Y:S02]  /*0050*/  SHFL.IDX PT, R2, R0, RZ, 0x1f ;  /* 0x00001fff00027589 */ /* 0x000e6400000e0000 */
[----:B-1----:R-:W-:Y:S02]  /*0060*/  R2UR UR8, R2 ;  /* 0x00000000020872ca */ /* 0x002fe400000e0000 */
[----:B------:R-:W-:-:S05]  /*0070*/  SHF.R.U32.HI R2, RZ, 0x7, R4 ;  /* 0x00000007ff027819 */ /* 0x000fca0000011604 */
[----:B------:R1:W2:Y:S06]  /*0080*/  SHFL.IDX PT, R3, R2, RZ, 0x1f ;  /* 0x00001fff02037589 */ /* 0x0002ac00000e0000 */
[----:B------:R-:W-:Y:S02]  /*0090*/  USHF.R.S32.HI UR4, URZ, 0x1f, UR8 ;  /* 0x0000001f3f047899 */ /* 0x000fe40008011408 */
[----:B------:R-:W-:Y:S02]  /*00a0*/  ISETP.NE.OR P0, PT, RZ, UR8, !P0 ;  /* 0x00000008ff007c0c */ /* 0x000fe4000c705670 */
[----:B------:R-:W-:-:S04]  /*00b0*/  ULEA.HI UR4, UR4, UR8, URZ, 0x2 ;  /* 0x0000000804047291 */ /* 0x000fc8000f8f103f */
[----:B------:R-:W-:-:S04]  /*00c0*/  ULOP3.LUT UR4, UR4, 0xfffffffc, URZ, 0xc0, !UPT ;  /* 0xfffffffc04047892 */ /* 0x000fc8000f8ec03f */
[----:B------:R-:W-:-:S03]  /*00d0*/  UIADD3 UR8, UR8, -UR4, URZ ;  /* 0x8000000408087290 */ /* 0x000fc6000fffe03f */
[----:B01----:R-:W-:Y:S09]  /*00e0*/  @P0 BRA `(.L_x_1) ;  /* 0x0000000000200947 */ /* 0x003ff20003800000 */
[----:B------:R-:W-:Y:S02]  /*00f0*/  ULDC.64 UR4, c[0x0][0x198] ;  /* 0x0000660000047ab9 */ /* 0x000fe40000000a00 */
[----:B------:R-:W-:Y:S02]  /*0100*/  UIADD3 UR6, UP0, UR4, 0xf0, URZ ;  /* 0x000000f004067890 */ /* 0x000fe4000ff1e03f */
[----:B------:R-:W-:Y:S02]  /*0110*/  UIADD3 UR4, UP1, UR4, 0x1f0, URZ ;  /* 0x000001f004047890 */ /* 0x000fe4000ff3e03f */
[----:B------:R-:W-:Y:S02]  /*0120*/  UIADD3.X UR7, URZ, UR5, URZ, UP0, !UPT ;  /* 0x000000053f077290 */ /* 0x000fe400087fe43f */
[----:B------:R-:W-:-:S07]  /*0130*/  UIADD3.X UR5, URZ, UR5, URZ, UP1, !UPT ;  /* 0x000000053f057290 */ /* 0x000fce0008ffe43f */
[----:B------:R0:W-:Y:S02]  /*0140*/  UTMACCTL.PF [UR6] ;  /* 0x00000000060079b9 */ /* 0x0001e40008040000 */
[----:B------:R0:W-:Y:S02]  /*0150*/  UTMACCTL.PF [UR4] ;  /* 0x00000000040079b9 */ /* 0x0001e40008040000 */
[----:B0-----:R-:W-:Y:S01]  /*0160*/  NOP ;  /* 0x0000000000007918 */ /* 0x001fe20000000000 */
.L_x_1:
[----:B------:R-:W-:Y:S05]  /*0170*/  BSYNC B0 ;  /* 0x0000000000007941 */ /* 0x000fea0003800000 */
.L_x_0:
[----:B------:R-:W0:Y:S01]  /*0180*/  SHFL.IDX PT, R5, R0, RZ, 0x1f ;  /* 0x00001fff00057589 */ /* 0x000e2200000e0000 */
[----:B--2---:R-:W-:Y:S01]  /*0190*/  R2UR UR15, R3 ;  /* 0x00000000030f72ca */ /* 0x004fe200000e0000 */
[----:B------:R-:W-:-:S04]  /*01a0*/  UISETP.NE.AND UP0, UPT, UR8, 0x3, UPT ;  /* 0x000000030800788c */ /* 0x000fc8000bf05270 */
[----:B------:R-:W-:-:S08]  /*01b0*/  UISETP.EQ.OR UP0, UPT, UR8, URZ, !UP0 ;  /* 0x0000003f0800728c */ /* 0x000fd0000c702670 */
[----:B------:R-:W-:Y:S02]  /*01c0*/  UIADD3 UR18, UR15, -0x1, URZ ;  /* 0xffffffff0f127890 */ /* 0x000fe4000fffe03f */
[----:B------:R-:W-:Y:S02]  /*01d0*/  UISETP.EQ.AND UP0, UPT, UR15, URZ, UP0 ;  /* 0x0000003f0f00728c */ /* 0x000fe40008702270 */
[----:B------:R-:W-:Y:S02]  /*01e0*/  UISETP.GE.U32.AND UP1, UPT, UR18, 0x2, UPT ;  /* 0x000000021200788c */ /* 0x000fe4000bf26070 */
[----:B------:R-:W-:Y:S01]  /*01f0*/  USEL UR39, URZ, 0x1, !UP0 ;  /* 0x000000013f277887 */ /* 0x000fe2000c000000 */
[----:B0-----:R-:W-:-:S03]  /*0200*/  ISETP.NE.AND P0, PT, R5, RZ, PT ;  /* 0x000000ff0500720c */ /* 0x001fc60003f05270 */
[----:B------:R-:W-:-:S10]  /*0210*/  USEL UR39, UR39, 0x2, UP1 ;  /* 0x0000000227277887 */ /* 0x000fd40008800000 */
[----:B------:R-:W-:Y:S05]  /*0220*/  @P0 BRA `(.L_x_2) ;  /* 0x0000000000580947 */ /* 0x000fea0003800000 */
[----:B------:R-:W0:Y:S01]  /*0230*/  S2UR UR9, SR_CgaCtaId ;  /* 0x00000000000979c3 */ /* 0x000e220000008800 */
[----:B------:R-:W-:Y:S01]  /*0240*/  UMOV UR4, 0x400 ;  /* 0x0000040000047882 */ /* 0x000fe20000000000 */
[----:B------:R-:W-:Y:S01]  /*0250*/  UMOV UR5, 0x1 ;  /* 0x0000000100057882 */ /* 0x000fe20000000000 */
[----:B------:R-:W-:Y:S01]  /*0260*/  UMOV UR6, 0x80 ;  /* 0x0000008000067882 */ /* 0x000fe20000000000 */
[----:B------:R-:W-:Y:S01]  /*0270*/  ELECT P0, URZ, PT ;  /* 0x00000000003f782f */ /* 0x000fe20003800000 */
[----:B------:R-:W-:-:S04]  /*0280*/  UIADD3 UR6, -UR6, 0x100000, URZ ;  /* 0x0010000006067890 */ /* 0x000fc8000fffe13f */
[----:B------:R-:W-:Y:S02]  /*0290*/  USHF.L.U32 UR7, UR6, 0xb, URZ ;  /* 0x0000000b06077899 */ /* 0x000fe4000800063f */
[----:B------:R-:W-:Y:S02]  /*02a0*/  USHF.L.U32 UR6, UR6, 0x1, URZ ;  /* 0x0000000106067899 */ /* 0x000fe4000800063f */
[----:B0-----:R-:W-:Y:S02]  /*02b0*/  ULEA UR9, UR9, UR4, 0x18 ;  /* 0x0000000409097291 */ /* 0x001fe4000f8ec03f */
[----:B------:R-:W-:-:S04]  /*02c0*/  UIADD3 UR4, -UR5, 0x100000, URZ ;  /* 0x0010000005047890 */ /* 0x000fc8000fffe13f */
[----:B------:R-:W-:Y:S02]  /*02d0*/  USHF.L.U32 UR5, UR4, 0xb, URZ ;  /* 0x0000000b04057899 */ /* 0x000fe4000800063f */
[----:B------:R-:W-:Y:S01]  /*02e0*/  USHF.L.U32 UR4, UR4, 0x1, URZ ;  /* 0x0000000104047899 */ /* 0x000fe2000800063f */
[----:B------:R-:W0:Y:S11]  /*02f0*/  FENCE.VIEW.ASYNC.S ;  /* 0x00000000000073c6 */ /* 0x000e360000000000 */
[----:B0-----:R0:W1:Y:S01]  /*0300*/  SYNCS.EXCH.64 URZ, [UR9], UR4 ;  /* 0x00000004093f75b2 */ /* 0x0010620008000100 */
[----:B------:R0:W2:Y:S01]  /*0310*/  SYNCS.EXCH.64 URZ, [UR9+0x20], UR6 ;  /* 0x00002006093f75b2 */ /* 0x0000a20008000100 */
[----:B------:R0:W3:Y:S01]  /*0320*/  SYNCS.EXCH.64 URZ, [UR9+0x8], UR4 ;  /* 0x00000804093f75b2 */ /* 0x0000e20008000100 */
[----:B------:R0:W4:Y:S01]  /*0330*/  SYNCS.EXCH.64 URZ, [UR9+0x28], UR6 ;  /* 0x00002806093f75b2 */ /* 0x0001220008000100 */
[----:B------:R0:W0:Y:S01]  /*0340*/  SYNCS.EXCH.64 URZ, [UR9+0x10], UR4 ;  /* 0x00001004093f75b2 */ /* 0x0000220008000100 */
[----:B------:R0:W0:Y:S01]  /*0350*/  SYNCS.EXCH.64 URZ, [UR9+0x30], UR6 ;  /* 0x00003006093f75b2 */ /* 0x0000220008000100 */
[----:B------:R0:W0:Y:S01]  /*0360*/  SYNCS.EXCH.64 URZ, [UR9+0x18], UR4 ;  /* 0x00001804093f75b2 */ /* 0x0000220008000100 */
[----:B------:R0:W0:Y:S01]  /*0370*/  SYNCS.EXCH.64 URZ, [UR9+0x38], UR6 ;  /* 0x00003806093f75b2 */ /* 0x0000220008000100 */
[----:B------:R-:W-:Y:S01]  /*0380*/  NOP ;  /* 0x0000000000007918 */ /* 0x000fe20000000000 */
.L_x_2:
[----:B------:R-:W5:Y:S01]  /*0390*/  SHFL.IDX PT, R5, R0, RZ, 0x1f ;  /* 0x00001fff00057589 */ /* 0x000f6200000e0000 */
[----:B------:R-:W-:Y:S01]  /*03a0*/  ELECT P0, URZ, PT ;  /* 0x00000000003f782f */ /* 0x000fe20003800000 */
[----:B------:R-:W-:Y:S01]  /*03b0*/  NOP ;  /* 0x0000000000007918 */ /* 0x000fe20000000000 */
[----:B------:R-:W-:Y:S01]  /*03c0*/  ELECT P1, URZ, PT ;  /* 0x00000000003f782f */ /* 0x000fe20003820000 */
[----:B------:R-:W1:Y:S01]  /*03d0*/  SHFL.IDX PT, R3, R0, RZ, 0x1f ;  /* 0x00001fff00037589 */ /* 0x000e6200000e0000 */
[----:B0-----:R-:W-:Y:S01]  /*03e0*/  UMOV UR4, 0x20 ;  /* 0x0000002000047882 */ /* 0x001fe20000000000 */
[----:B------:R-:W-:Y:S01]  /*03f0*/  UMOV UR12, 0x80 ;  /* 0x00000080000c7882 */ /* 0x000fe20000000000 */
[----:B------:R-:W-:Y:S01]  /*0400*/  NOP ;  /* 0x0000000000007918 */ /* 0x000fe20000000000 */
[----:B------:R0:W0:Y:S01]  /*0410*/  SHFL.IDX PT, R47, R2, RZ, 0x1f ;  /* 0x00001fff022f7589 */ /* 0x00002200000e0000 */
[----:B------:R-:W-:Y:S01]  /*0420*/  ULDC.64 UR56, c[0x0][0x208] ;  /* 0x0000820000387ab9 */ /* 0x000fe20000000a00 */
[----:B-----5:R-:W-:-:S02]  /*0430*/  ISETP.NE.OR P0, PT, R5, RZ, !P0 ;  /* 0x000000ff0500720c */ /* 0x020fc40004705670 */
[----:B-1----:R-:W-:Y:S02]  /*0440*/  ISETP.NE.OR P1, PT, R3, RZ, !P1 ;  /* 0x000000ff0300720c */ /* 0x002fe40004f25670 */
[----:B------:R-:W-:-:S04]  /*0450*/  SHF.R.S32.HI R3, RZ, 0x1f, R4 ;  /* 0x0000001fff037819 */ /* 0x000fc80000011404 */
[----:B------:R-:W-:-:S05]  /*0460*/  LEA.HI R3, R3, R4, RZ, 0x7 ;  /* 0x0000000403037211 */ /* 0x000fca00078f38ff */
[----:B------:R-:W-:Y:S01]  /*0470*/  VOTEU.ALL UP0, P0 ;  /* 0x00000000003f7886 */ /* 0x000fe20000000000 */
[----:B------:R-:W-:Y:S01]  /*0480*/  LOP3.LUT R3, R3, 0xffffff80, RZ, 0xc0, !PT ;  /* 0xffffff8003037812 */ /* 0x000fe200078ec0ff */
[----:B------:R-:W-:-:S03]  /*0490*/  VOTEU.ALL UP1, P1 ;  /* 0x00000000003f7886 */ /* 0x000fc60000820000 */
[----:B------:R-:W1:Y:S01]  /*04a0*/  @!UP0 S2UR UR7, SR_CgaCtaId ;  /* 0x00000000000789c3 */ /* 0x000e620000008800 */
[----:B------:R-:W-:Y:S01]  /*04b0*/  @!UP0 UMOV UR6, 0x400 ;  /* 0x0000040000068882 */ /* 0x000fe20000000000 */
[----:B------:R-:W-:-:S04]  /*04c0*/  @!UP0 UIADD3 UR4, -UR4, 0x100000, URZ ;  /* 0x0010000004048890 */ /* 0x000fc8000fffe13f */
[----:B------:R-:W-:Y:S02]  /*04d0*/  @!UP0 USHF.L.U32 UR5, UR4, 0xb, URZ ;  /* 0x0000000b04058899 */ /* 0x000fe4000800063f */
[----:B------:R-:W-:Y:S01]  /*04e0*/  @!UP0 USHF.L.U32 UR4, UR4, 0x1, URZ ;  /* 0x0000000104048899 */ /* 0x000fe2000800063f */
[----:B------:R-:W-:Y:S01]  /*04f0*/  IMAD.IADD R3, R4, 0x1, -R3 ;  /* 0x0000000104037824 */ /* 0x000fe200078e0a03 */
[----:B------:R-:W-:Y:S01]  /*0500*/  @!UP1 UMOV UR10, 0x400 ;  /* 0x00000400000a9882 */ /* 0x000fe20000000000 */
[----:B------:R-:W-:Y:S01]  /*0510*/  VOTEU.ALL UP2, P1 ;  /* 0x00000000003f7886 */ /* 0x000fe20000840000 */
[----:B------:R-:W-:Y:S01]  /*0520*/  VOTEU.ALL UP3, P1 ;  /* 0x00000000003f7886 */ /* 0x000fe20000860000 */
[----:B------:R-:W-:Y:S01]  /*0530*/  VOTEU.ALL UP4, P1 ;  /* 0x00000000003f7886 */ /* 0x000fe20000880000 */
[----:B------:R-:W5:Y:S01]  /*0540*/  @!UP1 S2UR UR11, SR_CgaCtaId ;  /* 0x00000000000b99c3 */ /* 0x000f620000008800 */
[----:B------:R-:W-:Y:S01]  /*0550*/  VOTEU.ALL UP5, P1 ;  /* 0x00000000003f7886 */ /* 0x000fe200008a0000 */
[----:B------:R-:W-:Y:S01]  /*0560*/  ISETP.NE.AND P1, PT, RZ, UR15, PT ;  /* 0x0000000fff007c0c */ /* 0x000fe2000bf25270 */
[----:B-1----:R-:W-:-:S02]  /*0570*/  @!UP0 ULEA UR9, UR7, UR6, 0x18 ;  /* 0x0000000607098291 */ /* 0x002fc4000f8ec03f */
[----:B------:R-:W-:-:S04]  /*0580*/  @!UP1 UIADD3 UR6, -UR12, 0x100000, URZ ;  /* 0x001000000c069890 */ /* 0x000fc8000fffe13f */
[----:B------:R-:W-:Y:S02]  /*0590*/  @!UP1 USHF.L.U32 UR7, UR6, 0xb, URZ ;  /* 0x0000000b06079899 */ /* 0x000fe4000800063f */
[----:B------:R-:W-:Y:S01]  /*05a0*/  @!UP1 USHF.L.U32 UR6, UR6, 0x1, URZ ;  /* 0x0000000106069899 */ /* 0x000fe2000800063f */
[----:B------:R-:W-:Y:S01]  /*05b0*/  VOTEU.ALL UP0, P0 ;  /* 0x00000000003f7886 */ /* 0x000fe20000000000 */
[----:B-----5:R-:W-:Y:S01]  /*05c0*/  @!UP1 ULEA UR10, UR11, UR10, 0x18 ;  /* 0x0000000a0b0a9291 */ /* 0x020fe2000f8ec03f */
[----:B------:R-:W-:Y:S01]  /*05d0*/  VOTEU.ALL UP1, P0 ;  /* 0x00000000003f7886 */ /* 0x000fe20000020000 */
[----:B------:R-:W1:Y:S02]  /*05e0*/  FENCE.VIEW.ASYNC.S ;  /* 0x00000000000073c6 */ /* 0x000e640000000000 */
[----:B-1----:R-:W2:Y:S02]  /*05f0*/  @!UP0 SYNCS.EXCH.64 URZ, [UR9+0x70], UR4 ;  /* 0x00007004093f85b2 */ /* 0x002ea40008000100 */
[----:B------:R1:W2:Y:S01]  /*0600*/  @!UP1 SYNCS.EXCH.64 URZ, [UR9+0x78], UR4 ;  /* 0x00007804093f95b2 */ /* 0x0002a20008000100 */
[----:B------:R-:W-:Y:S01]  /*0610*/  NOP ;  /* 0x0000000000007918 */ /* 0x000fe20000000000 */
[----:B-1----:R-:W-:-:S02]  /*0620*/  ULDC.64 UR4, c[0x0][0x598] ;  /* 0x0001660000047ab9 */ /* 0x002fc40000000a00 */
[----:B------:R-:W-:Y:S02]  /*0630*/  ISETP.NE.U32.AND P0, PT, RZ, UR4, PT ;  /* 0x00000004ff007c0c */ /* 0x000fe4000bf05070 */
[----:B------:R1:W2:Y:S02]  /*0640*/  @!UP2 SYNCS.EXCH.64 URZ, [UR10+0x50], UR6 ;  /* 0x000050060a3fa5b2 */ /* 0x0002a40008000100 */
[----:B------:R-:W-:Y:S01]  /*0650*/  ISETP.NE.AND.EX P0, PT, RZ, UR5, PT, P0 ;  /* 0x00000005ff007c0c */ /* 0x000fe2000bf05300 */
[----:B------:R1:W2:Y:S01]  /*0660*/  @!UP3 SYNCS.EXCH.64 URZ, [UR10+0x58], UR6 ;  /* 0x000058060a3fb5b2 */ /* 0x0002a20008000100 */
[----:B------:R1:W2:Y:S01]  /*0670*/  @!UP4 SYNCS.EXCH.64 URZ, [UR10+0x60], UR6 ;  /* 0x000060060a3fc5b2 */ /* 0x0002a20008000100 */
[----:B------:R1:W2:Y:S01]  /*0680*/  @!UP5 SYNCS.EXCH.64 URZ, [UR10+0x68], UR6 ;  /* 0x000068060a3fd5b2 */ /* 0x0002a20008000100 */
[----:B------:R-:W-:Y:S01]  /*0690*/  NOP ;  /* 0x0000000000007918 */ /* 0x000fe20000000000 */
[----:B--234-:R-:W-:Y:S08]  /*06a0*/  BAR.SYNC.DEFER_BLOCKING 0x0 ;  /* 0x0000000000007b1d */ /* 0x01cff00000010000 */
[----:B01----:R-:W-:Y:S05]  /*06b0*/  @!P0 BRA `(.L_x_3) ;  /* 0x00000000001c8947 */ /* 0x003fea0003800000 */
[----:B------:R-:W0:Y:S02]  /*06c0*/  LDC.64 R6, c[0x0][0x598] ;  /* 0x00016600ff067b82 */ /* 0x000e240000000a00 */
[----:B0-----:R-:W2:Y:S02]  /*06d0*/  LDG.E.64 R6, desc[UR56][R6.64] ;  /* 0x0000003806067981 */ /* 0x001ea4000c1e1b00 */
[----:B--2---:R-:W-:-:S04]  /*06e0*/  ISETP.NE.U32.AND P0, PT, R6, RZ, PT ;  /* 0x000000ff0600720c */ /* 0x004fc80003f05070 */
[----:B------:R-:W-:-:S13]  /*06f0*/  ISETP.NE.AND.EX P0, PT, R7, RZ, PT, P0 ;  /* 0x000000ff0700720c */ /* 0x000fda0003f05300 */
[----:B------:R-:W-:Y:S05]  /*0700*/  @!P0 BRA `(.L_x_3) ;  /* 0x0000000000088947 */ /* 0x000fea0003800000 */
[----:B------:R1:W5:Y:S01]  /*0710*/  LD.E R22, desc[UR56][R6.64] ;  /* 0x0000003806167980 */ /* 0x000362000c101900 */
[----:B------:R-:W-:Y:S05]  /*0720*/  BRA `(.L_x_4) ;  /* 0x0000000000247947 */ /* 0x000fea0003800000 */
.L_x_3:
[----:B------:R-:W-:Y:S02]  /*0730*/  ULDC.64 UR4, c[0x0][0x588] ;  /* 0x0001620000047ab9 */ /* 0x000fe40000000a00 */
[----:B------:R-:W-:-:S04]  /*0740*/  ISETP.NE.U32.AND P0, PT, RZ, UR4, PT ;  /* 0x00000004ff007c0c */ /* 0x000fc8000bf05070 */
[----:B------:R-:W-:-:S13]  /*0750*/  ISETP.NE.AND.EX P0, PT, RZ, UR5, PT, P0 ;  /* 0x00000005ff007c0c */ /* 0x000fda000bf05300 */
[----:B------:R-:W-:Y:S05]  /*0760*/  @!P0 BRA `(.L_x_5) ;  /* 0x00000000000c8947 */ /* 0x000fea0003800000 */
[----:B------:R-:W0:Y:S02]  /*0770*/  LDC.64 R22, c[0x0][0x588] ;  /* 0x00016200ff167b82 */ /* 0x000e240000000a00 */
[----:B0-----:R0:W5:Y:S01]  /*0780*/  LDG.E R22, desc[UR56][R22.64] ;  /* 0x0000003816167981 */ /* 0x001162000c1e1900 */
[----:B------:R-:W-:Y:S05]  /*0790*/  BRA `(.L_x_4) ;  /* 0x0000000000087947 */ /* 0x000fea0003800000 */
.L_x_5:
[----:B------:R-:W-:Y:S02]  /*07a0*/  ULDC UR4, c[0x0][0x580] ;  /* 0x0001600000047ab9 */ /* 0x000fe40000000800 */
[----:B------:R-:W-:-:S07]  /*07b0*/  IMAD.U32 R22, RZ, RZ, UR4 ;  /* 0x00000004ff167e24 */ /* 0x000fce000f8e00ff */
.L_x_4:
[----:B------:R-:W-:Y:S02]  /*07c0*/  ULDC.64 UR4, c[0x0][0x5a0] ;  /* 0x0001680000047ab9 */ /* 0x000fe40000000a00 */
[----:B------:R-:W-:-:S04]  /*07d0*/  ISETP.NE.U32.AND P0, PT, RZ, UR4, PT ;  /* 0x00000004ff007c0c */ /* 0x000fc8000bf05070 */
[----:B------:R-:W-:-:S13]  /*07e0*/  ISETP.NE.AND.EX P0, PT, RZ, UR5, PT, P0 ;  /* 0x00000005ff007c0c */ /* 0x000fda000bf05300 */
[----:B------:R-:W-:Y:S05]  /*07f0*/  @!P0 BRA `(.L_x_6) ;  /* 0x00000000001c8947 */ /* 0x000fea0003800000 */
[----:B-1----:R-:W1:Y:S02]  /*0800*/  LDC.64 R6, c[0x0][0x5a0] ;  /* 0x00016800ff067b82 */ /* 0x002e640000000a00 */
[----:B-1----:R-:W2:Y:S02]  /*0810*/  LDG.E.64 R6, desc[UR56][R6.64] ;  /* 0x0000003806067981 */ /* 0x002ea4000c1e1b00 */
[----:B--2---:R-:W-:-:S04]  /*0820*/  ISETP.NE.U32.AND P0, PT, R6, RZ, PT ;  /* 0x000000ff0600720c */ /* 0x004fc80003f05070 */
[----:B------:R-:W-:-:S13]  /*0830*/  ISETP.NE.AND.EX P0, PT, R7, RZ, PT, P0 ;  /* 0x000000ff0700720c */ /* 0x000fda0003f05300 */
[----:B------:R-:W-:Y:S05]  /*0840*/  @!P0 BRA `(.L_x_6) ;  /* 0x0000000000088947 */ /* 0x000fea0003800000 */
[----:B0-----:R2:W5:Y:S01]  /*0850*/  LD.E R23, desc[UR56][R6.64] ;  /* 0x0000003806177980 */ /* 0x001562000c101900 */
[----:B------:R-:W-:Y:S05]  /*0860*/  BRA `(.L_x_7) ;  /* 0x0000000000247947 */ /* 0x000fea0003800000 */
.L_x_6:
[----:B------:R-:W-:Y:S02]  /*0870*/  ULDC.64 UR4, c[0x0][0x590] ;  /* 0x0001640000047ab9 */ /* 0x000fe40000000a00 */
[----:B------:R-:W-:-:S04]  /*0880*/  ISETP.NE.U32.AND P0, PT, RZ, UR4, PT ;  /* 0x00000004ff007c0c */ /* 0x000fc8000bf05070 */
[----:B------:R-:W-:-:S13]  /*0890*/  ISETP.NE.AND.EX P0, PT, RZ, UR5, PT, P0 ;  /* 0x00000005ff007c0c */ /* 0x000fda000bf05300 */
[----:B------:R-:W-:Y:S05]  /*08a0*/  @!P0 BRA `(.L_x_8) ;  /* 0x00000000000c8947 */ /* 0x000fea0003800000 */
[----:B-1----:R-:W0:Y:S02]  /*08b0*/  LDC.64 R6, c[0x0][0x590] ;  /* 0x00016400ff067b82 */ /* 0x002e240000000a00 */
[----:B0-----:R0:W5:Y:S01]  /*08c0*/  LDG.E R23, desc[UR56][R6.64] ;  /* 0x0000003806177981 */ /* 0x001162000c1e1900 */
[----:B------:R-:W-:Y:S05]  /*08d0*/  BRA `(.L_x_7) ;  /* 0x0000000000087947 */ /* 0x000fea0003800000 */
.L_x_8:
[----:B------:R-:W-:Y:S02]  /*08e0*/  ULDC UR4, c[0x0][0x584] ;  /* 0x0001610000047ab9 */ /* 0x000fe40000000800 */
[----:B0-----:R-:W-:-:S07]  /*08f0*/  IMAD.U32 R23, RZ, RZ, UR4 ;  /* 0x00000004ff177e24 */ /* 0x001fce000f8e00ff */
.L_x_7:
[----:B------:R-:W3:Y:S01]  /*0900*/  S2UR UR10, SR_CTAID.Y ;  /* 0x00000000000a79c3 */ /* 0x000ee20000002600 */
[----:B------:R-:W-:Y:S01]  /*0910*/  ULDC UR5, c[0x0][0x65c] ;  /* 0x0001970000057ab9 */ /* 0x000fe20000000800 */
[----:B------:R-:W-:Y:S01]  /*0920*/  UISETP.NE.AND UP0, UPT, UR15, 0x2, UPT ;  /* 0x000000020f00788c */ /* 0x000fe2000bf05270 */
[----:B------:R-:W-:Y:S01]  /*0930*/  IMAD.MOV.U32 R18, RZ, RZ, -0x1 ;  /* 0xffffffffff127424 */ /* 0x000fe200078e00ff */
[----:B------:R-:W-:Y:S01]  /*0940*/  UISETP.NE.AND UP2, UPT, UR5, 0x1, UPT ;  /* 0x000000010500788c */ /* 0x000fe2000bf45270 */
[----:B------:R-:W-:Y:S02]  /*0950*/  IMAD.MOV.U32 R16, RZ, RZ, -0x1 ;  /* 0xffffffffff107424 */ /* 0x000fe400078e00ff */
[----:B------:R-:W-:Y:S01]  /*0960*/  IMAD.MOV.U32 R17, RZ, RZ, -0x1 ;  /* 0xffffffffff117424 */ /* 0x000fe200078e00ff */
[----:B------:R-:W4:Y:S01]  /*0970*/  S2UR UR4, SR_CTAID.X ;  /* 0x00000000000479c3 */ /* 0x000f220000002500 */
[----:B------:R-:W-:-:S06]  /*0980*/  UP2UR UR45, UPR, URZ, 0x4 ;  /* 0x000000043f2d7883 */ /* 0x000fcc0008000000 */
[----:B------:R-:W-:Y:S01]  /*0990*/  @UP2 ULDC UR12, c[0x0][0x10] ;  /* 0x00000400000c2ab9 */ /* 0x000fe20000000800 */
[----:B------:R-:W-:Y:S01]  /*09a0*/  @UP2 UMOV UR7, URZ ;  /* 0x0000003f00072c82 */ /* 0x000fe20008000000 */
[----:B------:R-:W-:Y:S01]  /*09b0*/  @UP2 UMOV UR5, URZ ;  /* 0x0000003f00052c82 */ /* 0x000fe20008000000 */
[----:B012---:R-:W0:Y:S01]  /*09c0*/  LDC.64 R6, c[0x0][0x650] ;  /* 0x00019400ff067b82 */ /* 0x007e220000000a00 */
[----:B---3--:R-:W-:Y:S02]  /*09d0*/  @UP2 UMOV UR9, UR10 ;  /* 0x0000000a00092c82 */ /* 0x008fe40008000000 */
[----:B------:R-:W-:Y:S01]  /*09e0*/  @UP2 UMOV UR6, UR9 ;  /* 0x0000000900062c82 */ /* 0x000fe20008000000 */
[----:B------:R-:W-:Y:S01]  /*09f0*/  @!UP2 UMOV UR9, UR10 ;  /* 0x0000000a0009ac82 */ /* 0x000fe20008000000 */
[----:B----4-:R-:W-:-:S03]  /*0a00*/  @UP2 UIMAD.WIDE.U32 UR12, UR4, UR12, UR6 ;  /* 0x0000000c040c22a5 */ /* 0x010fc6000f8e0006 */
[----:B------:R-:W-:Y:S01]  /*0a10*/  @!UP2 ULDC UR6, c[0x0][0xc] ;  /* 0x000003000006aab9 */ /* 0x000fe20000000800 */
[----:B------:R-:W-:Y:S01]  /*0a20*/  @UP2 UIADD3 UR14, UR13, UR5, URZ ;  /* 0x000000050d0e2290 */ /* 0x000fe2000fffe03f */
[----:B------:R-:W-:Y:S02]  /*0a30*/  ULDC UR10, c[0x0][0xc] ;  /* 0x00000300000a7ab9 */ /* 0x000fe40000000800 */
[----:B------:R-:W-:Y:S01]  /*0a40*/  UMOV UR5, URZ ;  /* 0x0000003f00057c82 */ /* 0x000fe20008000000 */
[----:B------:R-:W-:Y:S01]  /*0a50*/  ULDC UR11, c[0x0][0x10] ;  /* 0x00000400000b7ab9 */ /* 0x000fe20000000800 */
[----:B------:R-:W-:Y:S02]  /*0a60*/  @!UP2 UIMAD.WIDE.U32 UR6, UR6, UR9, UR4 ;  /* 0x000000090606a2a5 */ /* 0x000fe4000f8e0004 */
[----:B------:R-:W-:Y:S01]  /*0a70*/  UIMAD.WIDE.U32 UR10, UR10, UR11, URZ ;  /* 0x0000000b0a0a72a5 */ /* 0x000fe2000f8e003f */
[----:B------:R-:W-:-:S03]  /*0a80*/  ULDC UR13, c[0x0][0x14] ;  /* 0x00000500000d7ab9 */ /* 0x000fc60000000800 */
[----:B------:R-:W-:Y:S02]  /*0a90*/  UIMAD.WIDE.U32 UR54, UR10, UR13, URZ ;  /* 0x0000000d0a3672a5 */ /* 0x000fe4000f8e003f */
[----:B------:R-:W-:Y:S01]  /*0aa0*/  UIMAD UR37, UR11, UR13, URZ ;  /* 0x0000000d0b2572a4 */ /* 0x000fe2000f8e023f */
[----:B------:R-:W-:Y:S01]  /*0ab0*/  @!UP2 UMOV UR12, UR6 ;  /* 0x00000006000cac82 */ /* 0x000fe20008000000 */
[----:B------:R-:W-:Y:S02]  /*0ac0*/  @!UP2 UMOV UR14, UR7 ;  /* 0x00000007000eac82 */ /* 0x000fe40008000000 */
[----:B------:R-:W-:Y:S02]  /*0ad0*/  UIADD3 UR37, UR55, UR37, URZ ;  /* 0x0000002537257290 */ /* 0x000fe4000fffe03f */
[----:B------:R-:W-:-:S04]  /*0ae0*/  UIADD3 UR6, UP1, UR12, UR54, URZ ;  /* 0x000000360c067290 */ /* 0x000fc8000ff3e03f */
[----:B------:R-:W-:Y:S02]  /*0af0*/  UIADD3.X UR7, UR14, UR37, URZ, UP1, !UPT ;  /* 0x000000250e077290 */ /* 0x000fe40008ffe43f */
[----:B------:R-:W-:Y:S02]  /*0b00*/  USEL UR6, UR6, UR12, !UP0 ;  /* 0x0000000c06067287 */ /* 0x000fe4000c000000 */
[----:B------:R-:W-:-:S04]  /*0b10*/  USEL UR7, UR7, UR14, !UP0 ;  /* 0x0000000e07077287 */ /* 0x000fc8000c000000 */
[----:B0-----:R-:W-:Y:S01]  /*0b20*/  ISETP.LE.U32.AND P0, PT, R6, UR6, PT ;  /* 0x0000000606007c0c */ /* 0x001fe2000bf03070 */
[----:B------:R-:W-:Y:S02]  /*0b30*/  IMAD.U32 R2, RZ, RZ, UR6 ;  /* 0x00000006ff027e24 */ /* 0x000fe4000f8e00ff */
[----:B------:R-:W-:Y:S02]  /*0b40*/  IMAD.U32 R0, RZ, RZ, UR7 ;  /* 0x00000007ff007e24 */ /* 0x000fe4000f8e00ff */
[----:B------:R-:W-:-:S03]  /*0b50*/  IMAD.U32 R19, RZ, RZ, UR7 ;  /* 0x00000007ff137e24 */ /* 0x000fc6000f8e00ff */
[----:B------:R-:W-:Y:S02]  /*0b60*/  ISETP.GE.U32.AND.EX P0, PT, R0, R7, PT, P0 ;  /* 0x000000070000720c */ /* 0x000fe40003f06100 */
[----:B------:R-:W-:-:S11]  /*0b70*/  PRMT R0, RZ, 0x7610, R0 ;  /* 0x00007610ff007816 */ /* 0x000fd60000000000 */
[----:B------:R-:W-:Y:S05]  /*0b80*/  @P0 BRA `(.L_x_9) ;  /* 0x00000004008c0947 */ /* 0x000fea0003800000 */
[----:B------:R-:W-:Y:S01]  /*0b90*/  I2FP.F32.U32 R0, UR4 ;  /* 0x0000000400007c45 */ /* 0x000fe20008201000 */
[----:B------:R-:W-:Y:S01]  /*0ba0*/  ULDC.64 UR16, c[0x0][0x628] ;  /* 0x00018a0000107ab9 */ /* 0x000fe20000000a00 */
[----:B------:R-:W-:Y:S01]  /*0bb0*/  ULDC UR6, c[0x0][0x150] ;  /* 0x0000540000067ab9 */ /* 0x000fe20000000800 */
[----:B------:R-:W-:Y:S01]  /*0bc0*/  ISETP.NE.U32.AND P0, PT, RZ, UR16, PT ;  /* 0x00000010ff007c0c */ /* 0x000fe2000bf05070 */
[----:B------:R-:W-:Y:S01]  /*0bd0*/  ULDC UR15, c[0x0][0x630] ;  /* 0x00018c00000f7ab9 */ /* 0x000fe20000000800 */
[----:B------:R-:W-:Y:S01]  /*0be0*/  FMUL R0, R0, UR6 ;  /* 0x0000000600007c20 */ /* 0x000fe20008400000 */
[----:B------:R-:W-:Y:S01]  /*0bf0*/  R2UR UR19, R2 ;  /* 0x00000000021372ca */ /* 0x000fe200000e0000 */
[----:B------:R-:W-:Y:S01]  /*0c00*/  ULDC UR21, c[0x0][0x154] ;  /* 0x0000550000157ab9 */ /* 0x000fe20000000800 */
[----:B------:R-:W-:Y:S01]  /*0c10*/  ISETP.NE.AND.EX P0, PT, RZ, UR17, PT, P0 ;  /* 0x00000011ff007c0c */ /* 0x000fe2000bf05300 */
[----:B------:R0:W1:Y:S01]  /*0c20*/  F2I.U32.TRUNC.NTZ R5, R0 ;  /* 0x0000000000057305 */ /* 0x000062000020f000 */
[----:B------:R-:W-:-:S02]  /*0c30*/  R2UR UR20, R19 ;  /* 0x00000000131472ca */ /* 0x000fc400000e0000 */
[----:B------:R-:W-:Y:S02]  /*0c40*/  R2UR UR6, R2 ;  /* 0x00000000020672ca */ /* 0x000fe400000e0000 */
[----:B------:R-:W-:-:S07]  /*0c50*/  R2UR UR7, R19 ;  /* 0x00000000130772ca */ /* 0x000fce00000e0000 */
[----:B0-----:R-:W-:Y:S08]  /*0c60*/  @!P0 BRA `(.L_x_10) ;  /* 0x0000000000308947 */ /* 0x001ff00003800000 */
[----:B------:R-:W-:Y:S01]  /*0c70*/  R2UR UR6, R2 ;  /* 0x00000000020672ca */ /* 0x000fe200000e0000 */
[----:B------:R-:W-:Y:S01]  /*0c80*/  ULDC UR12, c[0x0][0x634] ;  /* 0x00018d00000c7ab9 */ /* 0x000fe20000000800 */
[----:B------:R-:W-:-:S11]  /*0c90*/  R2UR UR14, R19 ;  /* 0x00000000130e72ca */ /* 0x000fd600000e0000 */
[----:B------:R-:W-:-:S04]  /*0ca0*/  UIADD3 UR12, UP1, UR6, UR12, URZ ;  /* 0x0000000c060c7290 */ /* 0x000fc8000ff3e03f */
[----:B------:R-:W-:-:S04]  /*0cb0*/  UIADD3.X UR14, URZ, UR14, URZ, UP1, !UPT ;  /* 0x0000000e3f0e7290 */ /* 0x000fc80008ffe43f */
[----:B------:R-:W-:-:S04]  /*0cc0*/  UIMAD.WIDE.U32 UR6, UR14, UR16, URZ ;  /* 0x000000100e0672a5 */ /* 0x000fc8000f8e003f */
[----:B------:R-:W-:Y:S02]  /*0cd0*/  UIMAD.WIDE.U32 UR10, UP1, UR12, UR17, UR6 ;  /* 0x000000110c0a72a5 */ /* 0x000fe4000f820006 */
[----:B------:R-:W-:Y:S02]  /*0ce0*/  UIMAD.WIDE.U32 UR6, UR12, UR16, URZ ;  /* 0x000000100c0672a5 */ /* 0x000fe4000f8e003f */
[----:B------:R-:W-:Y:S02]  /*0cf0*/  UIADD3.X UR13, URZ, URZ, URZ, UP1, !UPT ;  /* 0x0000003f3f0d7290 */ /* 0x000fe40008ffe43f */
[----:B------:R-:W-:Y:S01]  /*0d00*/  UIADD3 URZ, UP1, UR7, UR10, URZ ;  /* 0x0000000a073f7290 */ /* 0x000fe2000ff3e03f */
[----:B------:R-:W-:-:S03]  /*0d10*/  UMOV UR12, UR11 ;  /* 0x0000000b000c7c82 */ /* 0x000fc60008000000 */
[----:B------:R-:W-:-:S12]  /*0d20*/  UIMAD.WIDE.U32.X UR6, UR14, UR17, UR12, UP1 ;  /* 0x000000110e0672a5 */ /* 0x000fd800088e040c */
.L_x_10:
[----:B------:R-:W-:Y:S01]  /*0d30*/  USHF.R.U64 UR5, UR6, UR15, UR7 ;  /* 0x0000000f06057299 */ /* 0x000fe20008001207 */
[----:B------:R-:W-:Y:S01]  /*0d40*/  I2FP.F32.U32 R0, UR9 ;  /* 0x0000000900007c45 */ /* 0x000fe20008201000 */
[----:B------:R-:W-:Y:S01]  /*0d50*/  USHF.R.U32.HI UR6, URZ, UR15, UR7 ;  /* 0x0000000f3f067299 */ /* 0x000fe20008011607 */
[----:B-1----:R-:W-:Y:S01]  /*0d60*/  R2UR UR14, R5 ;  /* 0x00000000050e72ca */ /* 0x002fe200000e0000 */
[----:B------:R-:W-:Y:S02]  /*0d70*/  UIADD3 UR17, UP1, URZ, -UR5, URZ ;  /* 0x800000053f117290 */ /* 0x000fe4000ff3e03f */
[----:B------:R-:W-:Y:S01]  /*0d80*/  FMUL R0, R0, UR21 ;  /* 0x0000001500007c20 */ /* 0x000fe20008400000 */
[----:B------:R-:W-:Y:S01]  /*0d90*/  ULDC.64 UR10, c[0x0][0x620] ;  /* 0x00018800000a7ab9 */ /* 0x000fe20000000a00 */
[----:B------:R-:W-:Y:S01]  /*0da0*/  UIADD3.X UR6, URZ, ~UR6, URZ, UP1, !UPT ;  /* 0x800000063f067290 */ /* 0x000fe20008ffe43f */
[----:B------:R-:W-:Y:S01]  /*0db0*/  UMOV UR12, UR19 ;  /* 0x00000013000c7c82 */ /* 0x000fe20008000000 */
[----:B------:R-:W-:-:S02]  /*0dc0*/  UMOV UR13, UR20 ;  /* 0x00000014000d7c82 */ /* 0x000fc40008000000 */
[----:B------:R-:W-:Y:S01]  /*0dd0*/  UIMAD UR6, UR6, UR10, URZ ;  /* 0x0000000a060672a4 */ /* 0x000fe2000f8e023f */
[----:B------:R-:W0:Y:S01]  /*0de0*/  F2I.U32.TRUNC.NTZ R0, R0 ;  /* 0x0000000000007305 */ /* 0x000e22000020f000 */
[----:B------:R-:W-:Y:S02]  /*0df0*/  UIMAD.WIDE.U32 UR12, UR17, UR10, UR12 ;  /* 0x0000000a110c72a5 */ /* 0x000fe4000f8e000c */
[----:B------:R-:W-:Y:S01]  /*0e00*/  UIMAD UR17, UR17, UR11, UR6 ;  /* 0x0000000b111172a4 */ /* 0x000fe2000f8e0206 */
[----:B------:R-:W-:Y:S01]  /*0e10*/  ULDC UR24, c[0x0][0x658] ;  /* 0x0001960000187ab9 */ /* 0x000fe20000000800 */
[----:B------:R-:W-:Y:S02]  /*0e20*/  UMOV UR22, 0xffffffff ;  /* 0xffffffff00167882 */ /* 0x000fe40000000000 */
[----:B------:R-:W-:Y:S01]  /*0e30*/  UIADD3 UR17, UR13, UR17, URZ ;  /* 0x000000110d117290 */ /* 0x000fe2000fffe03f */
[----:B------:R-:W-:Y:S01]  /*0e40*/  ULDC UR19, c[0x0][0x618] ;  /* 0x0001860000137ab9 */ /* 0x000fe20000000800 */
[----:B------:R-:W-:Y:S01]  /*0e50*/  ULDC.64 UR6, c[0x0][0x640] ;  /* 0x0001900000067ab9 */ /* 0x000fe20000000a00 */
[----:B------:R-:W-:Y:S01]  /*0e60*/  USHF.L.U32 UR13, UR22, UR24, URZ ;  /* 0x00000018160d7299 */ /* 0x000fe2000800063f */
[----:B------:R-:W-:Y:S01]  /*0e70*/  ISETP.NE.U32.AND P0, PT, RZ, UR6, PT ;  /* 0x00000006ff007c0c */ /* 0x000fe2000bf05070 */
[----:B------:R-:W-:-:S02]  /*0e80*/  USHF.R.U64 UR22, UR12, UR19, UR17 ;  /* 0x000000130c167299 */ /* 0x000fc40008001211 */
[----:B------:R-:W-:Y:S01]  /*0e90*/  USHF.R.U32.HI UR12, URZ, UR19, UR17 ;  /* 0x000000133f0c7299 */ /* 0x000fe20008011611 */
[----:B0-----:R-:W-:Y:S01]  /*0ea0*/  R2UR UR16, R0 ;  /* 0x00000000001072ca */ /* 0x001fe200000e0000 */
[----:B------:R-:W-:Y:S01]  /*0eb0*/  ULDC UR21, c[0x0][0x608] ;  /* 0x0001820000157ab9 */ /* 0x000fe20000000800 */
[----:B------:R-:W-:Y:S01]  /*0ec0*/  ISETP.NE.AND.EX P0, PT, RZ, UR7, PT, P0 ;  /* 0x00000007ff007c0c */ /* 0x000fe2000bf05300 */
[----:B------:R-:W-:Y:S02]  /*0ed0*/  USHF.R.U64 UR26, UR22, UR21, UR12 ;  /* 0x00000015161a7299 */ /* 0x000fe4000800120c */
[----:B------:R-:W-:Y:S01]  /*0ee0*/  USHF.R.U32.HI UR12, URZ, UR21, UR12 ;  /* 0x000000153f0c7299 */ /* 0x000fe2000801160c */
[----:B------:R-:W-:Y:S01]  /*0ef0*/  UMOV UR20, 0x1 ;  /* 0x0000000100147882 */ /* 0x000fe20000000000 */
[----:B------:R-:W-:Y:S02]  /*0f00*/  UIADD3 UR14, -UR14, URZ, URZ ;  /* 0x0000003f0e0e7290 */ /* 0x000fe4000fffe13f */
[----:B------:R-:W-:-:S02]  /*0f10*/  USHF.R.U64 UR27, UR26, UR24, UR12 ;  /* 0x000000181a1b7299 */ /* 0x000fc4000800120c */
[----:B------:R-:W-:Y:S01]  /*0f20*/  USHF.L.U32 UR19, UR20, UR24, URZ ;  /* 0x0000001814137299 */ /* 0x000fe2000800063f */
[----:B------:R-:W-:Y:S01]  /*0f30*/  ULDC UR15, c[0x0][0x144] ;  /* 0x00005100000f7ab9 */ /* 0x000fe20000000800 */
[----:B------:R-:W-:Y:S01]  /*0f40*/  ULDC UR10, c[0x0][0x600] ;  /* 0x00018000000a7ab9 */ /* 0x000fe20000000800 */
[----:B------:R-:W-:Y:S02]  /*0f50*/  ULOP3.LUT UR20, URZ, UR13, URZ, 0x33, !UPT ;  /* 0x0000000d3f147292 */ /* 0x000fe4000f8e333f */
[----:B------:R-:W-:Y:S02]  /*0f60*/  USHF.R.U32.HI UR13, URZ, UR24, UR12 ;  /* 0x000000183f0d7299 */ /* 0x000fe4000801160c */
[----:B------:R-:W-:Y:S02]  /*0f70*/  UIADD3 UR11, UR10, -0x1, URZ ;  /* 0xffffffff0a0b7890 */ /* 0x000fe4000fffe03f */
[----:B------:R-:W-:Y:S02]  /*0f80*/  UIADD3 UR23, -UR16, URZ, URZ ;  /* 0x0000003f10177290 */ /* 0x000fe4000fffe13f */
[----:B------:R-:W-:Y:S01]  /*0f90*/  UIMAD UR4, UR15, UR14, UR4 ;  /* 0x0000000e0f0472a4 */ /* 0x000fe2000f8e0204 */
[----:B------:R-:W-:Y:S01]  /*0fa0*/  ULDC UR28, c[0x0][0x148] ;  /* 0x00005200001c7ab9 */ /* 0x000fe20000000800 */
[----:B------:R-:W-:Y:S01]  /*0fb0*/  ULDC UR24, c[0x0][0x648] ;  /* 0x0001920000187ab9 */ /* 0x000fe20000000800 */
[----:B------:R-:W-:Y:S01]  /*0fc0*/  ULDC UR25, c[0x0][0x638] ;  /* 0x00018e0000197ab9 */ /* 0x000fe20000000800 */
[----:B------:R-:W-:Y:S01]  /*0fd0*/  UMOV UR12, UR27 ;  /* 0x0000001b000c7c82 */ /* 0x000fe20008000000 */
[----:B------:R-:W-:Y:S07]  /*0fe0*/  @!P0 BRA `(.L_x_11) ;  /* 0x0000000000308947 */ /* 0x000fee0003800000 */
[----:B------:R-:W-:Y:S02]  /*0ff0*/  ULDC UR16, c[0x0][0x64c] ;  /* 0x0001930000107ab9 */ /* 0x000fe40000000800 */
        /* <DEDUP_REMOVED lines=8> */
[----:B------:R-:W-:-:S07]  /*1080*/  UIMAD.WIDE.U32.X UR6, UR21, UR7, UR16, UP1 ;  /* 0x00000007150672a5 */ /* 0x000fce00088e0410 */
[----:B------:R-:W-:Y:S01]  /*1090*/  UMOV UR12, UR6 ;  /* 0x00000006000c7c82 */ /* 0x000fe20008000000 */
[----:B------:R-:W-:-:S05]  /*10a0*/  UMOV UR13, UR7 ;  /* 0x00000007000d7c82 */ /* 0x000fca0008000000 */
.L_x_11:
[----:B------:R-:W-:Y:S01]  /*10b0*/  UISETP.NE.AND UP1, UPT, UR45, URZ, UPT ;  /* 0x0000003f2d00728c */ /* 0x000fe2000bf25270 */
[----:B------:R-:W-:Y:S01]  /*10c0*/  IMAD.MOV.U32 R0, RZ, RZ, 0x1 ;  /* 0x00000001ff007424 */ /* 0x000fe200078e00ff */
[----:B------:R-:W-:Y:S01]  /*10d0*/  USHF.R.U64 UR6, UR12, UR24, UR13 ;  /* 0x000000180c067299 */ /* 0x000fe2000800120d */
[----:B------:R-:W-:Y:S01]  /*10e0*/  IMAD.U32 R17, RZ, RZ, UR5 ;  /* 0x00000005ff117e24 */ /* 0x000fe2000f8e00ff */
[----:B------:R-:W-:Y:S02]  /*10f0*/  ULOP3.LUT UR20, UR26, UR20, URZ, 0xc0, !UPT ;  /* 0x000000141a147292 */ /* 0x000fe4000f8ec03f */
[----:B------:R-:W-:Y:S02]  /*1100*/  UIADD3 UR7, -UR6, URZ, URZ ;  /* 0x0000003f06077290 */ /* 0x000fe4000fffe13f */
[----:B------:R-:W-:Y:S02]  /*1110*/  UIMAD UR19, UR19, UR6, UR20 ;  /* 0x00000006131372a4 */ /* 0x000fe4000f8e0214 */
[----:B------:R-:W-:-:S02]  /*1120*/  ULOP3.LUT UR11, UR22, UR11, URZ, 0xc0, !UPT ;  /* 0x0000000b160b7292 */ /* 0x000fc4000f8ec03f */
[----:B------:R-:W-:Y:S02]  /*1130*/  @UP1 UIMAD UR4, UR28, UR23, UR9 ;  /* 0x000000171c0412a4 */ /* 0x000fe4000f8e0209 */
[----:B------:R-:W-:-:S03]  /*1140*/  UIMAD UR6, UR7, UR25, UR27 ;  /* 0x00000019070672a4 */ /* 0x000fc6000f8e021b */
[----:B------:R-:W-:Y:S01]  /*1150*/  ULDC UR7, c[0x0][0x610] ;  /* 0x0001840000077ab9 */ /* 0x000fe20000000800 */
[----:B------:R-:W-:Y:S02]  /*1160*/  UIMAD UR6, UR6, UR10, UR11 ;  /* 0x0000000a060672a4 */ /* 0x000fe4000f8e020b */
[----:B------:R-:W-:-:S04]  /*1170*/  UIMAD UR4, UR19, UR7, UR4 ;  /* 0x00000007130472a4 */ /* 0x000fc8000f8e0204 */
[----:B------:R-:W-:Y:S02]  /*1180*/  USEL UR7, UR6, UR4, !UP1 ;  /* 0x0000000406077287 */ /* 0x000fe4000c800000 */
[----:B------:R-:W-:-:S04]  /*1190*/  USEL UR4, UR4, UR6, !UP1 ;  /* 0x0000000604047287 */ /* 0x000fc8000c800000 */
[----:B------:R-:W-:Y:S02]  /*11a0*/  IMAD.U32 R16, RZ, RZ, UR7 ;  /* 0x00000007ff107e24 */ /* 0x000fe4000f8e00ff */
[----:B------:R-:W-:-:S07]  /*11b0*/  IMAD.U32 R18, RZ, RZ, UR4 ;  /* 0x00000004ff127e24 */ /* 0x000fce000f8e00ff */
.L_x_9:
[----:B------:R-:W-:Y:S02]  /*11c0*/  ULDC UR4, c[0x0][0x28c] ;  /* 0x0000a30000047ab9 */ /* 0x000fe40000000800 */
[----:B------:R-:W-:-:S04]  /*11d0*/  UIADD3 UR4, UR4, 0xff, URZ ;  /* 0x000000ff04047890 */ /* 0x000fc8000fffe03f */
[----:B------:R-:W-:-:S04]  /*11e0*/  USHF.R.S32.HI UR5, URZ, 0x1f, UR4 ;  /* 0x0000001f3f057899 */ /* 0x000fc80008011404 */
[----:B------:R-:W-:-:S04]  /*11f0*/  ULEA.HI UR5, UR5, UR4, URZ, 0x8 ;  /* 0x0000000405057291 */ /* 0x000fc8000f8f403f */
[----:B------:R-:W-:Y:S01]  /*1200*/  USHF.R.S32.HI UR38, URZ, 0x8, UR5 ;  /* 0x000000083f267899 */ /* 0x000fe20008011405 */
[----:B------:R-:W-:Y:S11]  /*1210*/  @!P1 BRA `(.L_x_12) ;  /* 0x0000003400009947 */ /* 0x000ff60003800000 */
[----:B------:R-:W-:-:S06]  /*1220*/  UISETP.GT.U32.AND UP1, UPT, UR18, 0x1, UPT ;  /* 0x000000011200788c */ /* 0x000fcc000bf24070 */
[----:B------:R-:W-:-:S13]  /*1230*/  PLOP3.LUT P0, PT, PT, PT, UP1, 0x80, 0x0 ;  /* 0x000000000000781c */ /* 0x000fda0003f0f018 */
[----:B------:R-:W-:Y:S05]  /*1240*/  @P0 EXIT ;  /* 0x000000000000094d */ /* 0x000fea0003800000 */
.L_x_13:
[----:B------:R-:W-:-:S08]  /*1250*/  NOP ;  /* 0x0000000000007918 */ /* 0x000fd00000000000 */
[----:B------:R-:W0:Y:S02]  /*1260*/  USETMAXREG.TRY_ALLOC.CTAPOOL UP1, 0xe8 ;  /* 0x000000e8000079c8 */ /* 0x000e240008020600 */
[----:B0-----:R-:W-:-:S13]  /*1270*/  PLOP3.LUT P0, PT, PT, PT, UP1, 0x80, 0x0 ;  /* 0x000000000000781c */ /* 0x001fda0003f0f018 */
[----:B------:R-:W-:Y:S05]  /*1280*/  @!P0 BRA `(.L_x_13) ;  /* 0xfffffffc00f08947 */ /* 0x000fea000383ffff */
[----:B------:R-:W-:-:S13]  /*1290*/  LOP3.LUT P0, RZ, R0, 0xff, RZ, 0xc0, !PT ;  /* 0x000000ff00ff7812 */ /* 0x000fda000780c0ff */
[----:B------:R-:W-:Y:S05]  /*12a0*/  @!P0 EXIT ;  /* 0x000000000000894d */ /* 0x000fea0003800000 */
[----:B------:R-:W-:Y:S01]  /*12b0*/  SHF.R.S32.HI R0, RZ, 0x1f, R3 ;  /* 0x0000001fff007819 */ /* 0x000fe20000011403 */
[----:B------:R-:W0:Y:S01]  /*12c0*/  S2UR UR5, SR_CgaCtaId ;  /* 0x00000000000579c3 */ /* 0x000e220000008800 */
[----:B------:R-:W-:Y:S02]  /*12d0*/  USHF.R.U32.HI UR4, URZ, 0x2, UR38 ;  /* 0x000000023f047899 */ /* 0x000fe40008011626 */
[CC--:B------:R-:W-:Y:S01]  /*12e0*/  LEA.HI R4, R0.reuse, R3.reuse, RZ, 0x2 ;  /* 0x0000000300047211 */ /* 0x0c0fe200078f10ff */
[----:B------:R-:W-:Y:S01]  /*12f0*/  UMOV UR40, 0x400 ;  /* 0x0000040000287882 */ /* 0x000fe20000000000 */
[----:B------:R-:W-:Y:S01]  /*1300*/  LEA.HI R0, R0, R3, RZ, 0x5 ;  /* 0x0000000300007211 */ /* 0x000fe200078f28ff */
[----:B------:R-:W-:Y:S01]  /*1310*/  ULOP3.LUT UR43, UR38, 0x3, URZ, 0xc0, !UPT ;  /* 0x00000003262b7892 */ /* 0x000fe2000f8ec03f */
[--C-:B------:R-:W-:Y:S01]  /*1320*/  SHF.R.S32.HI R40, RZ, 0x2, R4.reuse ;  /* 0x00000002ff287819 */ /* 0x100fe20000011404 */
[----:B------:R-:W1:Y:S01]  /*1330*/  LDC.64 R44, c[0x0][0x5c8] ;  /* 0x00017200ff2c7b82 */ /* 0x000e620000000a00 */
[----:B------:R-:W-:Y:S01]  /*1340*/  SHF.R.S32.HI R5, RZ, 0x1f, R4 ;  /* 0x0000001fff057819 */ /* 0x000fe20000011404 */
[----:B------:R-:W-:Y:S01]  /*1350*/  ULOP3.LUT UR4, UR4, 0x1, URZ, 0xc0, !UPT ;  /* 0x0000000104047892 */ /* 0x000fe2000f8ec03f */
[----:B------:R-:W-:Y:S01]  /*1360*/  LOP3.LUT R4, R4, 0xfffffffc, RZ, 0xc0, !PT ;  /* 0xfffffffc04047812 */ /* 0x000fe200078ec0ff */
[----:B------:R-:W-:Y:S01]  /*1370*/  USEL UR43, UR43, URZ, !UP0 ;  /* 0x0000003f2b2b7287 */ /* 0x000fe2000c000000 */
[----:B------:R-:W-:Y:S01]  /*1380*/  LEA.HI R5, R5, R40, RZ, 0x3 ;  /* 0x0000002805057211 */ /* 0x000fe200078f18ff */
[----:B------:R-:W-:-:S02]  /*1390*/  UISETP.EQ.U32.AND UP0, UPT, UR4, 0x1, !UP0 ;  /* 0x000000010400788c */ /* 0x000fc4000c702070 */
[----:B------:R-:W-:Y:S01]  /*13a0*/  IMAD.IADD R4, R3, 0x1, -R4 ;  /* 0x0000000103047824 */ /* 0x000fe200078e0a04 */
[----:B------:R-:W-:Y:S01]  /*13b0*/  LOP3.LUT R5, R5, 0xfffffff8, RZ, 0xc0, !PT ;  /* 0xfffffff805057812 */ /* 0x000fe200078ec0ff */
[----:B------:R-:W-:Y:S01]  /*13c0*/  UISETP.LT.AND UP1, UPT, UR38, 0x1, UPT ;  /* 0x000000012600788c */ /* 0x000fe2000bf21270 */
[----:B------:R-:W-:Y:S01]  /*13d0*/  SHF.R.S32.HI R3, RZ, 0x5, R0 ;  /* 0x00000005ff037819 */ /* 0x000fe20000011400 */
[----:B------:R-:W-:Y:S01]  /*13e0*/  VIADD R0, R47, 0xffffffff ;  /* 0xffffffff2f007836 */ /* 0x000fe20000000000 */
[----:B------:R-:W-:Y:S01]  /*13f0*/  ULDC UR42, c[0x0][0x658] ;  /* 0x00019600002a7ab9 */ /* 0x000fe20000000800 */
[----:B------:R-:W-:Y:S01]  /*1400*/  IMAD.IADD R40, R40, 0x1, -R5 ;  /* 0x0000000128287824 */ /* 0x000fe200078e0a05 */
[----:B------:R-:W-:Y:S01]  /*1410*/  UMOV UR6, 0xffffffff ;  /* 0xffffffff00067882 */ /* 0x000fe20000000000 */
[----:B------:R-:W2:Y:S01]  /*1420*/  LDC R5, c[0x0][0x288] ;  /* 0x0000a200ff057b82 */ /* 0x000ea20000000800 */
[----:B0-----:R-:W-:Y:S01]  /*1430*/  ULEA UR40, UR5, UR40, 0x18 ;  /* 0x0000002805287291 */ /* 0x001fe2000f8ec03f */
[C---:B------:R-:W-:Y:S01]  /*1440*/  ISETP.NE.AND P0, PT, R0.reuse, RZ, PT ;  /* 0x000000ff0000720c */ /* 0x040fe20003f05270 */
[----:B------:R-:W-:Y:S01]  /*1450*/  IMAD.SHL.U32 R0, R0, 0x8, RZ ;  /* 0x0000000800007824 */ /* 0x000fe200078e00ff */
[--C-:B------:R-:W-:Y:S01]  /*1460*/  SHF.R.S32.HI R41, RZ, 0x1f, R40.reuse ;  /* 0x0000001fff297819 */ /* 0x100fe20000011428 */
[----:B------:R-:W-:Y:S01]  /*1470*/  UIADD3 UR4, UR40, 0x180, URZ ;  /* 0x0000018028047890 */ /* 0x000fe2000fffe03f */
[----:B------:R-:W-:Y:S01]  /*1480*/  IMAD.SHL.U32 R42, R4, 0x2, RZ ;  /* 0x00000002042a7824 */ /* 0x000fe200078e00ff */
[----:B------:R-:W-:Y:S01]  /*1490*/  UIADD3 UR5, UR40, 0x20180, URZ ;  /* 0x0002018028057890 */ /* 0x000fe2000fffe03f */
[C-C-:B------:R-:W-:Y:S01]  /*14a0*/  IMAD R49, R3.reuse, -0x10, -R40.reuse ;  /* 0xfffffff003317824 */ /* 0x140fe200078e0a28 */
[----:B------:R-:W-:Y:S01]  /*14b0*/  UIADD3 UR52, UR40, 0x50, URZ ;  /* 0x0000005028347890 */ /* 0x000fe2000fffe03f */
[----:B------:R-:W-:Y:S01]  /*14c0*/  LOP3.LUT R0, R0, 0x8, RZ, 0xc0, !PT ;  /* 0x0000000800007812 */ /* 0x000fe200078ec0ff */
[----:B------:R-:W-:Y:S01]  /*14d0*/  USHF.R.U32.HI UR4, URZ, 0x4, UR4 ;  /* 0x000000043f047899 */ /* 0x000fe20008011604 */
[C---:B-1----:R-:W-:Y:S01]  /*14e0*/  SHF.L.U64.HI R45, R44.reuse, 0x3, R45 ;  /* 0x000000032c2d7819 */ /* 0x042fe2000001022d */
[----:B------:R-:W-:Y:S01]  /*14f0*/  USHF.R.U32.HI UR5, URZ, 0x4, UR5 ;  /* 0x000000043f057899 */ /* 0x000fe20008011605 */
[----:B------:R-:W-:Y:S01]  /*1500*/  IMAD.WIDE R40, R3, 0x10, R40 ;  /* 0x0000001003287825 */ /* 0x000fe200078e0228 */
[----:B------:R-:W-:Y:S01]  /*1510*/  ULDC UR8, c[0x0][0x284] ;  /* 0x0000a10000087ab9 */ /* 0x000fe20000000800 */
[----:B------:R-:W-:Y:S01]  /*1520*/  USEL UR50, UR38, 0x1, UP1 ;  /* 0x0000000126327887 */ /* 0x000fe20008800000 */
[----:B------:R-:W-:Y:S01]  /*1530*/  SEL R50, RZ, 0x1, P0 ;  /* 0x00000001ff327807 */ /* 0x000fe20000000000 */
[----:B------:R-:W-:Y:S01]  /*1540*/  USHF.L.U32 UR6, UR6, UR42, URZ ;  /* 0x0000002a06067299 */ /* 0x000fe2000800063f */
[----:B------:R-:W-:Y:S01]  /*1550*/  IMAD.SHL.U32 R44, R44, 0x8, RZ ;  /* 0x000000082c2c7824 */ /* 0x000fe200078e00ff */
[----:B------:R-:W-:Y:S01]  /*1560*/  ULOP3.LUT UR4, UR4, 0x3fff, URZ, 0xc0, !UPT ;  /* 0x00003fff04047892 */ /* 0x000fe2000f8ec03f */
[----:B------:R-:W-:Y:S01]  /*1570*/  LEA R47, R47, UR52, 0x3 ;  /* 0x000000342f2f7c11 */ /* 0x000fe2000f8e18ff */
[----:B------:R-:W-:Y:S01]  /*1580*/  ULOP3.LUT UR5, UR5, 0x3fff, URZ, 0xc0, !UPT ;  /* 0x00003fff05057892 */ /* 0x000fe2000f8ec03f */
[----:B------:R-:W-:Y:S01]  /*1590*/  LOP3.LUT R51, R0, 0x8, RZ, 0x3c, !PT ;  /* 0x0000000800337812 */ /* 0x000fe200078e3cff */
[----:B--2---:R-:W-:Y:S01]  /*15a0*/  IMAD R46, R4, -0x2, R5 ;  /* 0xfffffffe042e7824 */ /* 0x004fe200078e0205 */
[----:B------:R-:W-:Y:S01]  /*15b0*/  LOP3.LUT R48, R0, 0x18, RZ, 0x3c, !PT ;  /* 0x0000001800307812 */ /* 0x000fe200078e3cff */
[----:B------:R-:W-:Y:S01]  /*15c0*/  VIADD R49, R49, UR8 ;  /* 0x0000000831317c36 */ /* 0x000fe20008000000 */
[----:B------:R-:W-:Y:S01]  /*15d0*/  SHF.R.S32.HI R43, RZ, 0x1f, R42 ;  /* 0x0000001fff2b7819 */ /* 0x000fe2000001142a */
[----:B------:R-:W-:Y:S01]  /*15e0*/  ULDC UR41, c[0x0][0x600] ;  /* 0x0001800000297ab9 */ /* 0x000fe20000000800 */
[----:B------:R-:W-:Y:S01]  /*15f0*/  UMOV UR7, 0x1 ;  /* 0x0000000100077882 */ /* 0x000fe20000000000 */
[----:B------:R-:W-:-:S02]  /*1600*/  ULOP3.LUT UR51, UR39, 0x1, URZ, 0xfc, !UPT ;  /* 0x0000000127337892 */ /* 0x000fc4000f8efc3f */
[----:B------:R-:W-:Y:S02]  /*1610*/  USHF.L.U32 UR49, UR38, 0x1, URZ ;  /* 0x0000000126317899 */ /* 0x000fe4000800063f */
[----:B------:R-:W-:Y:S02]  /*1620*/  USHF.L.U64.HI UR36, UR54, 0x1, UR37 ;  /* 0x0000000136247899 */ /* 0x000fe40008010225 */
[----:B------:R-:W-:Y:S02]  /*1630*/  UIADD3 UR41, UR41, -0x1, URZ ;  /* 0xffffffff29297890 */ /* 0x000fe4000fffe03f */
[----:B------:R-:W-:Y:S02]  /*1640*/  USHF.L.U32 UR42, UR7, UR42, URZ ;  /* 0x0000002a072a7299 */ /* 0x000fe4000800063f */
[----:B------:R-:W-:Y:S02]  /*1650*/  UIADD3 UR50, -UR50, UR38, URZ ;  /* 0x0000002632327290 */ /* 0x000fe4000fffe13f */
[----:B------:R-:W-:-:S02]  /*1660*/  ULOP3.LUT UR44, URZ, UR6, URZ, 0x33, !UPT ;  /* 0x000000063f2c7292 */ /* 0x000fc4000f8e333f */
[----:B------:R-:W-:Y:S02]  /*1670*/  USEL UR46, URZ, 0x1, !UP0 ;  /* 0x000000013f2e7887 */ /* 0x000fe4000c000000 */
[----:B------:R-:W-:Y:S02]  /*1680*/  ULOP3.LUT UR47, UR4, 0x10000, URZ, 0xfc, !UPT ;  /* 0x00010000042f7892 */ /* 0x000fe4000f8efc3f */
[----:B------:R-:W-:-:S12]  /*1690*/  ULOP3.LUT UR48, UR5, 0x10000, URZ, 0xfc, !UPT ;  /* 0x0001000005307892 */ /* 0x000fd8000f8efc3f */
.L_x_65:
[----:B------:R-:W-:-:S04]  /*16a0*/  SHF.L.U32 R0, R50, 0x1f, RZ ;  /* 0x0000001f32007819 */ /* 0x000fc800000006ff */
[----:B------:R-:W0:Y:S02]  /*16b0*/  SYNCS.PHASECHK.TRANS64.TRYWAIT P0, [R47+URZ+-0x8], R0 ;  /* 0xfffff8002f0075a7 */ /* 0x000e24000800017f */
[----:B01234-:R-:W-:Y:S05]  /*16c0*/  @!P0 BRA `(.L_x_14) ;  /* 0x00000040005c8947 */ /* 0x01ffea0003800000 */
.L_x_87:
[----:B------:R-:W-:Y:S02]  /*16d0*/  ULDC UR4, c[0x0][0x28c] ;  /* 0x0000a30000047ab9 */ /* 0x000fe40000000800 */
[----:B------:R-:W-:-:S13]  /*16e0*/  ISETP.LT.AND P0, PT, RZ, UR4, PT ;  /* 0x00000004ff007c0c */ /* 0x000fda000bf01270 */
[----:B------:R-:W-:Y:S05]  /*16f0*/  @P0 BRA `(.L_x_15) ;  /* 0x0000000000400947 */ /* 0x000fea0003800000 */
[----:B0-----:R-:W-:Y:S01]  /*1700*/  MOV R0, 0x0 ;  /* 0x0000000000007802 */ /* 0x001fe20000000f00 */
[----:B------:R-:W-:Y:S01]  /*1710*/  ULDC.64 UR4, c[0x4][0x68] ;  /* 0x01001a0000047ab9 */ /* 0x000fe20000000a00 */
[----:B------:R-:W-:Y:S01]  /*1720*/  ULDC.64 UR6, c[0x4][0x8] ;  /* 0x0100020000067ab9 */ /* 0x000fe20000000a00 */
[----:B------:R-:W-:Y:S01]  /*1730*/  IMAD.U32 R4, RZ, RZ, UR4 ;  /* 0x00000004ff047e24 */ /* 0x000fe2000f8e00ff */
[----:B------:R0:W1:Y:S01]  /*1740*/  LDC.64 R14, c[0x4][R0] ;  /* 0x01000000000e7b82 */ /* 0x0000620000000a00 */
[----:B------:R-:W-:Y:S01]  /*1750*/  IMAD.U32 R5, RZ, RZ, UR5 ;  /* 0x00000005ff057e24 */ /* 0x000fe2000f8e00ff */
[----:B------:R-:W-:Y:S01]  /*1760*/  ULDC.64 UR4, c[0x4][0x70] ;  /* 0x01001c0000047ab9 */ /* 0x000fe20000000a00 */
[----:B------:R-:W-:Y:S02]  /*1770*/  IMAD.U32 R10, RZ, RZ, UR6 ;  /* 0x00000006ff0a7e24 */ /* 0x000fe4000f8e00ff */
[----:B------:R-:W-:Y:S02]  /*1780*/  IMAD.U32 R6, RZ, RZ, UR4 ;  /* 0x00000004ff067e24 */ /* 0x000fe4000f8e00ff */
[----:B------:R-:W-:-:S02]  /*1790*/  IMAD.U32 R7, RZ, RZ, UR5 ;  /* 0x00000005ff077e24 */ /* 0x000fc4000f8e00ff */
[----:B------:R-:W-:Y:S02]  /*17a0*/  IMAD.U32 R11, RZ, RZ, UR7 ;  /* 0x00000007ff0b7e24 */ /* 0x000fe4000f8e00ff */
[----:B------:R-:W-:Y:S02]  /*17b0*/  IMAD.MOV.U32 R8, RZ, RZ, 0x1e1 ;  /* 0x000001e1ff087424 */ /* 0x000fe400078e00ff */
[----:B------:R-:W-:Y:S02]  /*17c0*/  IMAD.MOV.U32 R12, RZ, RZ, 0x1 ;  /* 0x00000001ff0c7424 */ /* 0x000fe400078e00ff */
[----:B0-----:R-:W-:-:S07]  /*17d0*/  IMAD.MOV.U32 R13, RZ, RZ, RZ ;  /* 0x000000ffff0d7224 */ /* 0x001fce00078e00ff */
[----:B------:R-:W-:-:S07]  /*17e0*/  LEPC R20, `(.L_x_15) ;  /* 0x000000001014794e */ /* 0x000fce0000000000 */
[----:B-1---5:R-:W-:Y:S05]  /*17f0*/  CALL.ABS.NOINC R14 ;  /* 0x000000000e007343 */ /* 0x022fea0003c00000 */
.L_x_15:
[----:B0-----:R-:W-:-:S05]  /*1800*/  IMAD.U32 R0, RZ, RZ, UR51 ;  /* 0x00000033ff007e24 */ /* 0x001fca000f8e00ff */
[----:B------:R-:W-:-:S13]  /*1810*/  ISETP.NE.AND P0, PT, R0, 0x3, PT ;  /* 0x000000030000780c */ /* 0x000fda0003f05270 */
[----:B------:R-:W-:Y:S05]  /*1820*/  @!P0 BRA `(.L_x_16) ;  /* 0x0000000000048947 */ /* 0x000fea0003800000 */
[----:B------:R-:W-:Y:S01]  /*1830*/  BPT.TRAP 0x1 ;  /* 0x000000040000795c */ /* 0x000fe20000300000 */
.L_x_16:
[----:B------:R-:W-:Y:S02]  /*1840*/  IMAD.U32 R3, RZ, RZ, UR43 ;  /* 0x0000002bff037e24 */ /* 0x000fe4000f8e00ff */
[----:B------:R-:W-:-:S03]  /*1850*/  IMAD.U32 R0, RZ, RZ, UR46 ;  /* 0x0000002eff007e24 */ /* 0x000fc6000f8e00ff */
[----:B------:R-:W-:Y:S02]  /*1860*/  LEA R3, R3, UR40, 0x3 ;  /* 0x0000002803037c11 */ /* 0x000fe4000f8e18ff */
[----:B------:R-:W-:-:S04]  /*1870*/  SHF.L.U32 R0, R0, 0x1f, RZ ;  /* 0x0000001f00007819 */ /* 0x000fc800000006ff */
[----:B------:R0:W1:Y:S01]  /*1880*/  SYNCS.PHASECHK.TRANS64.TRYWAIT P1, [R3+URZ], R0 ;  /* 0x00000000030075a7 */ /* 0x000062000802017f */
[----:B------:R-:W-:Y:S05]  /*1890*/  @!P0 BRA `(.L_x_17) ;  /* 0x0000000000048947 */ /* 0x000fea0003800000 */
[----:B------:R-:W-:Y:S01]  /*18a0*/  BPT.TRAP 0x1 ;  /* 0x000000040000795c */ /* 0x000fe20000300000 */
.L_x_17:
[----:B-1----:R-:W-:Y:S05]  /*18b0*/  @P1 BRA `(.L_x_18) ;  /* 0x0000000000081947 */ /* 0x002fea0003800000 */
[----:B------:R-:W1:Y:S02]  /*18c0*/  SYNCS.PHASECHK.TRANS64.TRYWAIT P1, [R3+URZ], R0 ;  /* 0x00000000030075a7 */ /* 0x000e64000802017f */
[----:B-1----:R-:W-:Y:S05]  /*18d0*/  @!P1 BRA `(.L_x_19) ;  /* 0x0000003c00ec9947 */ /* 0x002fea0003800000 */
.L_x_18:
[----:B------:R-:W-:Y:S05]  /*18e0*/  WARPSYNC.ALL ;  /* 0x0000000000007948 */ /* 0x000fea0003800000 */
[----:B------:R-:W-:Y:S01]  /*18f0*/  ULEA UR9, UR43, UR47, 0xb ;  /* 0x0000002f2b097291 */ /* 0x000fe2000f8e583f */
[----:B------:R-:W-:Y:S01]  /*1900*/  WARPGROUP.ARRIVE ;  /* 0x00000000000079c5 */ /* 0x000fe20000000000 */
[----:B------:R-:W-:Y:S01]  /*1910*/  ULEA UR8, UR43, UR48, 0xa ;  /* 0x000000302b087291 */ /* 0x000fe2000f8e503f */
[----:B01----:R-:W-:Y:S01]  /*1920*/  IMAD.U32 R0, RZ, RZ, UR50 ;  /* 0x00000032ff007e24 */ /* 0x003fe2000f8e00ff */
[----:B------:R-:W-:Y:S01]  /*1930*/  UMOV UR5, 0x40000040 ;  /* 0x4000004000057882 */ /* 0x000fe20000000000 */
[----:B------:R-:W-:-:S02]  /*1940*/  UMOV UR7, 0x40000040 ;  /* 0x4000004000077882 */ /* 0x000fc40000000000 */
[----:B------:R-:W-:Y:S01]  /*1950*/  UMOV UR4, UR9 ;  /* 0x0000000900047c82 */ /* 0x000fe20008000000 */
[----:B------:R-:W-:Y:S01]  /*1960*/  ISETP.GE.AND P1, PT, R0, 0x1, PT ;  /* 0x000000010000780c */ /* 0x000fe20003f26270 */
[----:B------:R-:W-:Y:S02]  /*1970*/  UMOV UR6, UR8 ;  /* 0x0000000800067c82 */ /* 0x000fe40008000000 */
[----:B------:R-:W-:Y:S01]  /*1980*/  HGMMA.64x32x16.F32.BF16 R24, gdesc[UR4], RZ, !UPT, gsb0 ;  /* 0x00600000041879f0 */ /* 0x000fe2000c0018ff */
[----:B------:R-:W-:Y:S02]  /*1990*/  UIADD3 UR4, UR9, 0x2, URZ ;  /* 0x0000000209047890 */ /* 0x000fe4000fffe03f */
[----:B------:R-:W-:Y:S01]  /*19a0*/  UIADD3 UR6, UR8, 0x2, URZ ;  /* 0x0000000208067890 */ /* 0x000fe2000fffe03f */
[----:B------:R-:W-:Y:S01]  /*19b0*/  UMOV UR5, 0x40000040 ;  /* 0x4000004000057882 */ /* 0x000fe20000000000 */
[----:B------:R-:W-:Y:S01]  /*19c0*/  UMOV UR7, 0x40000040 ;  /* 0x4000004000077882 */ /* 0x000fe20000000000 */
[----:B------:R-:W-:-:S02]  /*19d0*/  WARPGROUP.DEPBAR.LE gsb0, 0x0 ;  /* 0x00008000000079c5 */ /* 0x000fc40000010000 */
[----:B------:R-:W-:-:S06]  /*19e0*/  WARPGROUP.ARRIVE ;  /* 0x00000000000079c5 */ /* 0x000fcc0000000000 */
[----:B------:R-:W-:Y:S01]  /*19f0*/  HGMMA.64x32x16.F32.BF16 R24, gdesc[UR4], R24, gsb0 ;  /* 0x00600000041879f0 */ /* 0x000fe20008001818 */
[----:B------:R-:W-:Y:S02]  /*1a00*/  UIADD3 UR4, UR9, 0x4, URZ ;  /* 0x0000000409047890 */ /* 0x000fe4000fffe03f */
[----:B------:R-:W-:Y:S01]  /*1a10*/  UIADD3 UR6, UR8, 0x4, URZ ;  /* 0x0000000408067890 */ /* 0x000fe2000fffe03f */
[----:B------:R-:W-:Y:S01]  /*1a20*/  UMOV UR5, 0x40000040 ;  /* 0x4000004000057882 */ /* 0x000fe20000000000 */
[----:B------:R-:W-:Y:S01]  /*1a30*/  UMOV UR7, 0x40000040 ;  /* 0x4000004000077882 */ /* 0x000fe20000000000 */
[----:B------:R-:W-:Y:S02]  /*1a40*/  WARPGROUP.DEPBAR.LE gsb0, 0x0 ;  /* 0x00008000000079c5 */ /* 0x000fe40000010000 */
        /* <DEDUP_REMOVED lines=92> */
[----:B------:R-:W-:Y:S03]  /*2010*/  HGMMA.64x32x16.F32.BF16 R24, gdesc[UR4], R24, gsb0 ;  /* 0x00600000041879f0 */ /* 0x000fe60008001818 */
[----:B------:R-:W-:Y:S02]  /*2020*/  WARPGROUP.DEPBAR.LE gsb0, 0x0 ;  /* 0x00008000000079c5 */ /* 0x000fe40000010000 */
[----:B------:R-:W-:Y:S05]  /*2030*/  @!P1 BRA `(.L_x_20) ;  /* 0x0000000800649947 */ /* 0x000fea0003800000 */
[----:B------:R-:W-:Y:S01]  /*2040*/  UIADD3 UR9, UR43, 0x1, URZ ;  /* 0x000000012b097890 */ /* 0x000fe2000fffe03f */
[----:B------:R-:W-:Y:S01]  /*2050*/  IMAD.U32 R0, RZ, RZ, UR50 ;  /* 0x00000032ff007e24 */ /* 0x000fe2000f8e00ff */
[----:B------:R-:W-:Y:S02]  /*2060*/  UMOV UR8, UR43 ;  /* 0x0000002b00087c82 */ /* 0x000fe40008000000 */
[----:B------:R-:W-:-:S04]  /*2070*/  UISETP.NE.AND UP0, UPT, UR9, 0x4, UPT ;  /* 0x000000040900788c */ /* 0x000fc8000bf05270 */
[----:B------:R-:W-:Y:S02]  /*2080*/  USEL UR4, URZ, 0x1, UP0 ;  /* 0x000000013f047887 */ /* 0x000fe40008000000 */
[----:B------:R-:W-:Y:S02]  /*2090*/  USEL UR9, UR9, URZ, UP0 ;  /* 0x0000003f09097287 */ /* 0x000fe40008000000 */
[----:B------:R-:W-:-:S06]  /*20a0*/  ULOP3.LUT UR4, UR46, UR4, URZ, 0x3c, !UPT ;  /* 0x000000042e047292 */ /* 0x000fcc000f8e3c3f */
[----:B------:R-:W-:-:S07]  /*20b0*/  IMAD.U32 R5, RZ, RZ, UR4 ;  /* 0x00000004ff057e24 */ /* 0x000fce000f8e00ff */
.L_x_27:
[----:B01----:R-:W-:Y:S05]  /*20c0*/  @!P0 BRA `(.L_x_21) ;  /* 0x0000000000048947 */ /* 0x003fea0003800000 */
[----:B------:R-:W-:Y:S01]  /*20d0*/  BPT.TRAP 0x1 ;  /* 0x000000040000795c */ /* 0x000fe20000300000 */
.L_x_21:
[----:B------:R-:W-:Y:S01]  /*20e0*/  ULEA UR4, UR9, UR40, 0x3 ;  /* 0x0000002809047291 */ /* 0x000fe2000f8e183f */
[----:B------:R-:W-:-:S08]  /*20f0*/  SHF.L.U32 R3, R5, 0x1f, RZ ;  /* 0x0000001f05037819 */ /* 0x000fd000000006ff */
[----:B------:R0:W1:Y:S01]  /*2100*/  SYNCS.PHASECHK.TRANS64.TRYWAIT P1, [UR4], R3 ;  /* 0x00000003ff0075a7 */ /* 0x0000620008020144 */
[----:B------:R-:W-:Y:S05]  /*2110*/  @!P0 BRA `(.L_x_22) ;  /* 0x0000000000048947 */ /* 0x000fea0003800000 */
[----:B------:R-:W-:Y:S01]  /*2120*/  BPT.TRAP 0x1 ;  /* 0x000000040000795c */ /* 0x000fe20000300000 */
.L_x_22:
[----:B-1----:R-:W-:Y:S05]  /*2130*/  @P1 BRA `(.L_x_23) ;  /* 0x0000000000081947 */ /* 0x002fea0003800000 */
[----:B------:R-:W1:Y:S02]  /*2140*/  SYNCS.PHASECHK.TRANS64.TRYWAIT P1, [UR4], R3 ;  /* 0x00000003ff0075a7 */ /* 0x000e640008020144 */
[----:B-1----:R-:W-:Y:S05]  /*2150*/  @!P1 BRA `(.L_x_24) ;  /* 0x0000003400e09947 */ /* 0x002fea0003800000 */
.L_x_23:
[----:B------:R-:W-:Y:S01]  /*2160*/  ULEA UR10, UR9, UR48, 0xa ;  /* 0x00000030090a7291 */ /* 0x000fe2000f8e503f */
[----:B------:R-:W-:Y:S01]  /*2170*/  WARPGROUP.ARRIVE ;  /* 0x00000000000079c5 */ /* 0x000fe20000000000 */
[----:B------:R-:W-:Y:S01]  /*2180*/  ULEA UR11, UR9, UR47, 0xb ;  /* 0x0000002f090b7291 */ /* 0x000fe2000f8e583f */
[----:B------:R-:W-:Y:S01]  /*2190*/  UMOV UR7, 0x40000040 ;  /* 0x4000004000077882 */ /* 0x000fe20000000000 */
[----:B------:R-:W-:-:S03]  /*21a0*/  UMOV UR5, 0x40000040 ;  /* 0x4000004000057882 */ /* 0x000fc60000000000 */
[----:B------:R-:W-:Y:S02]  /*21b0*/  UMOV UR6, UR10 ;  /* 0x0000000a00067c82 */ /* 0x000fe40008000000 */
[----:B------:R-:W-:Y:S02]  /*21c0*/  UMOV UR4, UR11 ;  /* 0x0000000b00047c82 */ /* 0x000fe40008000000 */
[----:B------:R-:W-:Y:S01]  /*21d0*/  HGMMA.64x32x16.F32.BF16 R24, gdesc[UR4], R24, gsb0 ;  /* 0x00600000041879f0 */ /* 0x000fe20008001818 */
        /* <DEDUP_REMOVED lines=107> */
[----:B------:R-:W-:Y:S01]  /*2890*/  BPT.TRAP 0x1 ;  /* 0x000000040000795c */ /* 0x000fe20000300000 */
.L_x_25:
[----:B------:R-:W-:Y:S02]  /*28a0*/  UISETP.GT.U32.AND UP0, UPT, UR39, 0x1, UPT ;  /* 0x000000012700788c */ /* 0x000fe4000bf04070 */
[----:B------:R-:W-:-:S04]  /*28b0*/  ULEA UR4, UR8, UR40, 0x3 ;  /* 0x0000002808047291 */ /* 0x000fc8000f8e183f */
[----:B------:R-:W-:Y:S01]  /*28c0*/  UIADD3 UR4, UR4, 0x20, URZ ;  /* 0x0000002004047890 */ /* 0x000fe2000fffe03f */
[----:B------:R-:W-:-:S03]  /*28d0*/  PLOP3.LUT P1, PT, PT, PT, UP0, 0x80, 0x0 ;  /* 0x000000000000781c */ /* 0x000fc60003f2f008 */
[----:B------:R-:W-:-:S09]  /*28e0*/  UPRMT UR4, URZ, 0x654, UR4 ;  /* 0x000006543f047896 */ /* 0x000fd20008000004 */
[----:B------:R-:W-:Y:S01]  /*28f0*/  SYNCS.ARRIVE.TRANS64.RED.A1T0 RZ, [UR4], RZ ;  /* 0x000000ffffff79a7 */ /* 0x000fe20008100404 */
[----:B------:R-:W-:Y:S05]  /*2900*/  @P1 BRA `(.L_x_26) ;  /* 0x0000000000041947 */ /* 0x000fea0003800000 */
[----:B------:R-:W-:Y:S01]  /*2910*/  BPT.TRAP 0x1 ;  /* 0x000000040000795c */ /* 0x000fe20000300000 */
.L_x_26:
[----:B------:R-:W-:Y:S01]  /*2920*/  UIADD3 UR9, UR9, 0x1, URZ ;  /* 0x0000000109097890 */ /* 0x000fe2000fffe03f */
[C---:B------:R-:W-:Y:S01]  /*2930*/  ISETP.GT.AND P1, PT, R0.reuse, 0x1, PT ;  /* 0x000000010000780c */ /* 0x040fe20003f24270 */
[----:B------:R-:W-:Y:S01]  /*2940*/  UIADD3 UR8, UR8, 0x1, URZ ;  /* 0x0000000108087890 */ /* 0x000fe2000fffe03f */
[----:B------:R-:W-:Y:S01]  /*2950*/  VIADD R0, R0, 0xffffffff ;  /* 0xffffffff00007836 */ /* 0x000fe20000000000 */
[----:B------:R-:W-:Y:S02]  /*2960*/  UISETP.NE.AND UP0, UPT, UR9, 0x4, UPT ;  /* 0x000000040900788c */ /* 0x000fe4000bf05270 */
[----:B------:R-:W-:Y:S02]  /*2970*/  UISETP.NE.AND UP1, UPT, UR8, 0x4, UPT ;  /* 0x000000040800788c */ /* 0x000fe4000bf25270 */
[----:B------:R-:W-:Y:S02]  /*2980*/  USEL UR4, URZ, 0x1, UP0 ;  /* 0x000000013f047887 */ /* 0x000fe40008000000 */
[----:B------:R-:W-:-:S02]  /*2990*/  USEL UR9, UR9, URZ, UP0 ;  /* 0x0000003f09097287 */ /* 0x000fc40008000000 */
[----:B------:R-:W-:Y:S02]  /*29a0*/  USEL UR8, UR8, URZ, UP1 ;  /* 0x0000003f08087287 */ /* 0x000fe40008800000 */
[----:B------:R-:W-:Y:S01]  /*29b0*/  LOP3.LUT R5, R5, UR4, RZ, 0x3c, !PT ;  /* 0x0000000405057c12 */ /* 0x000fe2000f8e3cff */
[----:B------:R-:W-:Y:S09]  /*29c0*/  @P1 BRA `(.L_x_27) ;  /* 0xfffffff400bc1947 */ /* 0x000ff2000383ffff */
.L_x_20:
[----:B------:R-:W2:Y:S01]  /*29d0*/  LDC R0, c[0x0][0x28c] ;  /* 0x0000a300ff007b82 */ /* 0x000ea20000000800 */
[----:B------:R3:W-:Y:S01]  /*29e0*/  SYNCS.ARRIVE.TRANS64.A1T0 RZ, [R51+UR52], RZ ;  /* 0x000000ff33ff79a7 */ /* 0x0007e20008100034 */
[----:B--2---:R-:W-:-:S13]  /*29f0*/  ISETP.GE.AND P1, PT, R0, 0x1, PT ;  /* 0x000000010000780c */ /* 0x004fda0003f26270 */
[----:B---3--:R-:W-:Y:S05]  /*2a00*/  @!P1 BRA `(.L_x_28) ;  /* 0x0000000000309947 */ /* 0x008fea0003800000 */
[----:B------:R-:W-:Y:S05]  /*2a10*/  @!P0 BRA `(.L_x_29) ;  /* 0x0000000000048947 */ /* 0x000fea0003800000 */
[----:B------:R-:W-:Y:S01]  /*2a20*/  BPT.TRAP 0x1 ;  /* 0x000000040000795c */ /* 0x000fe20000300000 */
.L_x_29:
[----:B------:R-:W-:Y:S02]  /*2a30*/  UIADD3 UR4, UR50, UR43, URZ ;  /* 0x0000002b32047290 */ /* 0x000fe4000fffe03f */
[----:B------:R-:W-:Y:S02]  /*2a40*/  UISETP.GT.U32.AND UP0, UPT, UR39, 0x1, UPT ;  /* 0x000000012700788c */ /* 0x000fe4000bf04070 */
[----:B------:R-:W-:-:S04]  /*2a50*/  USHF.L.U32 UR4, UR4, 0x3, URZ ;  /* 0x0000000304047899 */ /* 0x000fc8000800063f */
[----:B------:R-:W-:Y:S01]  /*2a60*/  ULOP3.LUT UR4, UR4, 0x18, URZ, 0xc0, !UPT ;  /* 0x0000001804047892 */ /* 0x000fe2000f8ec03f */
[----:B------:R-:W-:-:S03]  /*2a70*/  PLOP3.LUT P0, PT, PT, PT, UP0, 0x80, 0x0 ;  /* 0x000000000000781c */ /* 0x000fc60003f0f008 */
[----:B------:R-:W-:-:S04]  /*2a80*/  UIADD3 UR4, UR40, 0x20, UR4 ;  /* 0x0000002028047890 */ /* 0x000fc8000fffe004 */
[----:B------:R-:W-:-:S09]  /*2a90*/  UPRMT UR4, URZ, 0x654, UR4 ;  /* 0x000006543f047896 */ /* 0x000fd20008000004 */
[----:B------:R-:W-:Y:S01]  /*2aa0*/  SYNCS.ARRIVE.TRANS64.RED.A1T0 RZ, [UR4], RZ ;  /* 0x000000ffffff79a7 */ /* 0x000fe20008100404 */
[----:B------:R-:W-:Y:S05]  /*2ab0*/  @P0 BRA `(.L_x_28) ;  /* 0x0000000000040947 */ /* 0x000fea0003800000 */
[----:B------:R-:W-:Y:S01]  /*2ac0*/  BPT.TRAP 0x1 ;  /* 0x000000040000795c */ /* 0x000fe20000300000 */
.L_x_28:
[----:B------:R-:W-:Y:S02]  /*2ad0*/  SHF.L.U32 R0, R50, 0x1f, RZ ;  /* 0x0000001f32007819 */ /* 0x000fe400000006ff */
[----:B------:R-:W-:Y:S02]  /*2ae0*/  SHF.R.S32.HI R9, RZ, 0x1f, R17 ;  /* 0x0000001fff097819 */ /* 0x000fe40000011411 */
[----:B------:R-:W2:Y:S02]  /*2af0*/  SYNCS.PHASECHK.TRANS64.TRYWAIT P0, [R47+URZ+0x8], R0 ;  /* 0x000008002f0075a7 */ /* 0x000ea4000800017f */
[----:B--2---:R-:W-:Y:S05]  /*2b00*/  @!P0 BRA `(.L_x_30) ;  /* 0x0000002c008c8947 */ /* 0x004fea0003800000 */
.L_x_88:
[----:B------:R-:W-:Y:S01]  /*2b10*/  ULDC.64 UR4, c[0x0][0x5d0] ;  /* 0x0001740000047ab9 */ /* 0x000fe20000000a00 */
[----:B------:R-:W-:Y:S01]  /*2b20*/  ULDC UR6, c[0x0][0x284] ;  /* 0x0000a10000067ab9 */ /* 0x000fe20000000800 */
[----:B--2---:R-:W-:Y:S02]  /*2b30*/  IMAD R0, R9, UR4, RZ ;  /* 0x0000000409007c24 */ /* 0x004fe4000f8e02ff */
[----:B------:R-:W-:Y:S02]  /*2b40*/  IMAD.SHL.U32 R10, R16, 0x20, RZ ;  /* 0x00000020100a7824 */ /* 0x000fe400078e00ff */
[C---:B01----:R-:W-:Y:S02]  /*2b50*/  IMAD R3, R17.reuse, UR5, R0 ;  /* 0x0000000511037c24 */ /* 0x043fe4000f8e0200 */
[----:B------:R-:W-:Y:S01]  /*2b60*/  IMAD.SHL.U32 R0, R18, 0x40, RZ ;  /* 0x0000004012007824 */ /* 0x000fe200078e00ff */
[----:B------:R-:W-:Y:S01]  /*2b70*/  SHF.R.S32.HI R11, RZ, 0x1f, R10 ;  /* 0x0000001fff0b7819 */ /* 0x000fe2000001140a */
[----:B------:R-:W-:Y:S01]  /*2b80*/  IMAD.WIDE.U32 R4, R17, UR4, R42 ;  /* 0x0000000411047c25 */ /* 0x000fe2000f8e002a */
[----:B------:R-:W-:-:S02]  /*2b90*/  ULDC.64 UR4, c[0x0][0x5c8] ;  /* 0x0001720000047ab9 */ /* 0x000fc40000000a00 */
[----:B------:R-:W-:Y:S01]  /*2ba0*/  ISETP.GE.AND P0, PT, R0, UR6, PT ;  /* 0x0000000600007c0c */ /* 0x000fe2000bf06270 */
[----:B------:R-:W-:Y:S01]  /*2bb0*/  ULDC UR6, c[0x0][0x288] ;  /* 0x0000a20000067ab9 */ /* 0x000fe20000000800 */
[----:B------:R-:W-:Y:S01]  /*2bc0*/  IADD3 R4, P1, R10, R4, RZ ;  /* 0x000000040a047210 */ /* 0x000fe20007f3e0ff */
[----:B------:R-:W-:Y:S01]  /*2bd0*/  IMAD.WIDE R14, R18, 0x40, R40 ;  /* 0x00000040120e7825 */ /* 0x000fe200078e0228 */
[----:B------:R-:W-:Y:S02]  /*2be0*/  ISETP.GE.OR P0, PT, R10, UR6, P0 ;  /* 0x000000060a007c0c */ /* 0x000fe40008706670 */
[----:B------:R-:W-:Y:S01]  /*2bf0*/  IADD3.X R5, R11, R5, R3, P1, !PT ;  /* 0x000000050b057210 */ /* 0x000fe20000ffe403 */
[----:B------:R-:W-:-:S04]  /*2c00*/  IMAD R7, R15, UR4, RZ ;  /* 0x000000040f077c24 */ /* 0x000fc8000f8e02ff */
[C---:B------:R-:W-:Y:S02]  /*2c10*/  IMAD R7, R14.reuse, UR5, R7 ;  /* 0x000000050e077c24 */ /* 0x040fe4000f8e0207 */
[----:B------:R-:W-:-:S04]  /*2c20*/  IMAD.WIDE.U32 R20, R14, UR4, R4 ;  /* 0x000000040e147c25 */ /* 0x000fc8000f8e0004 */
[----:B------:R-:W-:Y:S05]  /*2c30*/  @P0 BRA `(.L_x_31) ;  /* 0x0000001000980947 */ /* 0x000fea0003800000 */
[----:B-----5:R-:W-:Y:S01]  /*2c40*/  FSETP.NEU.AND P1, PT, R23, RZ, PT ;  /* 0x000000ff1700720b */ /* 0x020fe20003f2d000 */
[----:B------:R-:W-:Y:S01]  /*2c50*/  IMAD.IADD R18, R46, 0x1, -R10 ;  /* 0x000000012e127824 */ /* 0x000fe200078e0a0a */
[----:B------:R-:W-:Y:S01]  /*2c60*/  BSSY B0, `(.L_x_31) ;  /* 0x0000123000007945 */ /* 0x000fe20003800000 */
[----:B------:R-:W-:Y:S02]  /*2c70*/  IMAD.IADD R0, R49, 0x1, -R0 ;  /* 0x0000000131007824 */ /* 0x000fe400078e0a00 */
[----:B------:R-:W-:Y:S01]  /*2c80*/  IMAD.IADD R59, R21, 0x1, R7 ;  /* 0x00000001153b7824 */ /* 0x000fe200078e0207 */
[----:B------:R-:W-:-:S04]  /*2c90*/  ISETP.GT.AND P0, PT, R18, RZ, PT ;  /* 0x000000ff1200720c */ /* 0x000fc80003f04270 */
[----:B------:R-:W-:-:S03]  /*2ca0*/  ISETP.GT.AND P2, PT, R0, RZ, P0 ;  /* 0x000000ff0000720c */ /* 0x000fc60000744270 */
[----:B------:R-:W-:Y:S10]  /*2cb0*/  @!P1 BRA `(.L_x_32) ;  /* 0x0000000c003c9947 */ /* 0x000ff40003800000 */
[----:B------:R-:W0:Y:S01]  /*2cc0*/  LDC.64 R52, c[0x0][0x5b8] ;  /* 0x00016e00ff347b82 */ /* 0x000e220000000a00 */
[----:B------:R-:W-:-:S07]  /*2cd0*/  ULDC.64 UR4, c[0x0][0x5c0] ;  /* 0x0001700000047ab9 */ /* 0x000fce0000000a00 */
[----:B------:R-:W1:Y:S08]  /*2ce0*/  LDC.64 R54, c[0x0][0x5b0] ;  /* 0x00016c00ff367b82 */ /* 0x000e700000000a00 */
[----:B------:R-:W2:Y:S01]  /*2cf0*/  LDC.64 R56, c[0x0][0x5a8] ;  /* 0x00016a00ff387b82 */ /* 0x000ea20000000a00 */
[-C--:B0-----:R-:W-:Y:S02]  /*2d00*/  IMAD R6, R9, R52.reuse, RZ ;  /* 0x0000003409067224 */ /* 0x081fe400078e02ff */
[----:B------:R-:W-:-:S04]  /*2d10*/  IMAD.WIDE.U32 R4, R17, R52, R42 ;  /* 0x0000003411047225 */ /* 0x000fc800078e002a */
[----:B------:R-:W-:Y:S01]  /*2d20*/  IMAD R21, R17, R53, R6 ;  /* 0x0000003511157224 */ /* 0x000fe200078e0206 */
[----:B------:R-:W-:Y:S01]  /*2d30*/  IADD3 R8, P1, R10, R4, RZ ;  /* 0x000000040a087210 */ /* 0x000fe20007f3e0ff */
[----:B-1----:R-:W-:-:S03]  /*2d40*/  IMAD R3, R15, R54, RZ ;  /* 0x000000360f037224 */ /* 0x002fc600078e02ff */
[----:B------:R-:W-:Y:S01]  /*2d50*/  IADD3.X R9, R11, R5, R21, P1, !PT ;  /* 0x000000050b097210 */ /* 0x000fe20000ffe415 */
[C---:B------:R-:W-:Y:S02]  /*2d60*/  IMAD R53, R14.reuse, R55, R3 ;  /* 0x000000370e357224 */ /* 0x040fe400078e0203 */
[----:B------:R-:W-:-:S04]  /*2d70*/  IMAD.WIDE.U32 R4, R14, R54, R8 ;  /* 0x000000360e047225 */ /* 0x000fc800078e0008 */
[----:B------:R-:W-:Y:S01]  /*2d80*/  IMAD.IADD R3, R5, 0x1, R53 ;  /* 0x0000000105037824 */ /* 0x000fe200078e0235 */
[----:B--2---:R-:W-:-:S04]  /*2d90*/  LEA R6, P1, R4, R56, 0x1 ;  /* 0x0000003804067211 */ /* 0x004fc800078208ff */
[----:B------:R-:W-:-:S05]  /*2da0*/  LEA.HI.X R7, R4, R57, R3, 0x1, P1 ;  /* 0x0000003904077211 */ /* 0x000fca00008f0c03 */
[----:B------:R0:W2:Y:S01]  /*2db0*/  @P2 LDG.E.LTC128B.U16 R3, desc[UR56][R6.64] ;  /* 0x0000003806032981 */ /* 0x0000a2000c1e1520 */
[----:B------:R-:W-:Y:S01]  /*2dc0*/  IMAD.WIDE.U32 R4, R14, R54, R10 ;  /* 0x000000360e047225 */ /* 0x000fe200078e000a */
[----:B------:R-:W-:Y:S02]  /*2dd0*/  BSSY B1, `(.L_x_33) ;  /* 0x0000014000017945 */ /* 0x000fe40003800000 */
[----:B------:R-:W-:-:S04]  /*2de0*/  IADD3 R12, P1, R42, R4, RZ ;  /* 0x000000042a0c7210 */ /* 0x000fc80007f3e0ff */
[----:B------:R-:W-:-:S03]  /*2df0*/  IADD3.X R13, R43, R53, R5, P1, !PT ;  /* 0x000000352b0d7210 */ /* 0x000fc60000ffe405 */
[----:B------:R-:W-:-:S04]  /*2e00*/  IMAD.WIDE.U32 R12, R17, R52, R12 ;  /* 0x00000034110c7225 */ /* 0x000fc800078e000c */
[----:B0-----:R-:W-:Y:S01]  /*2e10*/  IMAD.IADD R7, R21, 0x1, R13 ;  /* 0x0000000115077824 */ /* 0x001fe200078e020d */
[----:B------:R-:W-:Y:S02]  /*2e20*/  LEA R6, P4, R12, R56, 0x1 ;  /* 0x000000380c067211 */ /* 0x000fe400078808ff */
[----:B------:R-:W-:Y:S02]  /*2e30*/  SHF.L.U64.HI R13, R54, 0x3, R55 ;  /* 0x00000003360d7819 */ /* 0x000fe40000010237 */
[----:B------:R-:W-:Y:S01]  /*2e40*/  LEA.HI.X R7, R12, R57, R7, 0x1, P4 ;  /* 0x000000390c077211 */ /* 0x000fe200020f0c07 */
[----:B------:R-:W-:Y:S02]  /*2e50*/  IMAD.SHL.U32 R12, R54, 0x8, RZ ;  /* 0x00000008360c7824 */ /* 0x000fe400078e00ff */
[----:B--2---:R-:W-:-:S04]  /*2e60*/  IMAD.U32 R4, R3, 0x10000, RZ ;  /* 0x0001000003047824 */ /* 0x004fc800078e00ff */
[----:B------:R-:W-:Y:S01]  /*2e70*/  FMUL R5, R4, R23 ;  /* 0x0000001704057220 */ /* 0x000fe20000400000 */
[----:B------:R-:W-:-:S03]  /*2e80*/  LEA R4, P1, R20, UR4, 0x1 ;  /* 0x0000000414047c11 */ /* 0x000fc6000f8208ff */
[----:B------:R-:W-:Y:S01]  /*2e90*/  FFMA R24, R24, R22, R5 ;  /* 0x0000001618187223 */ /* 0x000fe20000000005 */
[----:B------:R-:W-:Y:S02]  /*2ea0*/  LEA.HI.X R5, R20, UR5, R59, 0x1, P1 ;  /* 0x0000000514057c11 */ /* 0x000fe400088f0c3b */
[----:B------:R-:W-:Y:S02]  /*2eb0*/  ISETP.GT.AND P1, PT, R18, 0x1, PT ;  /* 0x000000011200780c */ /* 0x000fe40003f24270 */
[----:B------:R-:W-:Y:S02]  /*2ec0*/  F2FP.BF16.F32.PACK_AB R24, RZ, R24 ;  /* 0x00000018ff18723e */ /* 0x000fe400000010ff */
[----:B------:R-:W-:-:S03]  /*2ed0*/  ISETP.GT.AND P3, PT, R0, RZ, P1 ;  /* 0x000000ff0000720c */ /* 0x000fc60000f64270 */
[----:B------:R0:W-:Y:S10]  /*2ee0*/  @P2 STG.E.U16 desc[UR56][R4.64], R24 ;  /* 0x0000001804002986 */ /* 0x0001f4000c101538 */
[----:B------:R-:W-:Y:S05]  /*2ef0*/  @!P3 BRA `(.L_x_34) ;  /* 0x000000000004b947 */ /* 0x000fea0003800000 */
[----:B------:R1:W5:Y:S02]  /*2f00*/  LDG.E.LTC128B.U16 R3, desc[UR56][R6.64+0x2] ;  /* 0x0000023806037981 */ /* 0x000364000c1e1520 */
.L_x_34:
[----:B------:R-:W-:Y:S05]  /*2f10*/  BSYNC B1 ;  /* 0x0000000000017941 */ /* 0x000fea0003800000 */
.L_x_33:
[----:B-----5:R-:W-:Y:S01]  /*2f20*/  IMAD.U32 R16, R3, 0x10000, RZ ;  /* 0x0001000003107824 */ /* 0x020fe200078e00ff */
[----:B------:R-:W-:Y:S01]  /*2f30*/  ISETP.GT.AND P0, PT, R0, 0x8, P0 ;  /* 0x000000080000780c */ /* 0x000fe20000704270 */
[----:B------:R-:W-:-:S04]  /*2f40*/  IMAD.WIDE.U32 R14, R14, R54, R12 ;  /* 0x000000360e0e7225 */ /* 0x000fc800078e000c */
[----:B------:R-:W-:Y:S01]  /*2f50*/  FMUL R16, R16, R23 ;  /* 0x0000001710107220 */ /* 0x000fe20000400000 */
[----:B------:R-:W-:Y:S01]  /*2f60*/  IMAD.IADD R53, R53, 0x1, R15 ;  /* 0x0000000135357824 */ /* 0x000fe200078e020f */
[----:B------:R-:W-:Y:S02]  /*2f70*/  IADD3 R8, P2, R8, R14, RZ ;  /* 0x0000000e08087210 */ /* 0x000fe40007f5e0ff */
[----:B------:R-:W-:-:S03]  /*2f80*/  FFMA R16, R25, R22, R16 ;  /* 0x0000001619107223 */ /* 0x000fc60000000010 */
[----:B------:R-:W-:Y:S02]  /*2f90*/  IMAD.X R9, R53, 0x1, R9, P2 ;  /* 0x0000000135097824 */ /* 0x000fe400010e0609 */
[----:B------:R-:W-:Y:S02]  /*2fa0*/  F2FP.BF16.F32.PACK_AB R16, RZ, R16 ;  /* 0x00000010ff10723e */ /* 0x000fe400000010ff */
[----:B------:R-:W-:Y:S02]  /*2fb0*/  LEA R12, P2, R8, R56, 0x1 ;  /* 0x00000038080c7211 */ /* 0x000fe400078408ff */
[----:B------:R-:W-:Y:S02]  /*2fc0*/  PRMT R15, R16, 0x7610, R15 ;  /* 0x00007610100f7816 */ /* 0x000fe4000000000f */
[----:B------:R-:W-:Y:S02]  /*2fd0*/  PRMT R16, R3, 0x7610, R16 ;  /* 0x0000761003107816 */ /* 0x000fe40000000010 */
[----:B------:R-:W-:Y:S01]  /*2fe0*/  LEA.HI.X R13, R8, R57, R9, 0x1, P2 ;  /* 0x00000039080d7211 */ /* 0x000fe200010f0c09 */
[----:B------:R2:W-:Y:S04]  /*2ff0*/  @P3 STG.E.U16 desc[UR56][R4.64+0x2], R15 ;  /* 0x0000020f04003986 */ /* 0x0005e8000c101538 */
[----:B------:R-:W3:Y:S01]  /*3000*/  @P0 LDG.E.LTC128B.U16 R16, desc[UR56][R12.64] ;  /* 0x000000380c100981 */ /* 0x000ee2000c1e1520 */
[----:B------:R-:W-:Y:S01]  /*3010*/  IADD3 R14, P2, P3, R42, R14, R10 ;  /* 0x0000000e2a0e7210 */ /* 0x000fe20007b5e00a */
[----:B------:R-:W-:Y:S01]  /*3020*/  BSSY B1, `(.L_x_35) ;  /* 0x0000011000017945 */ /* 0x000fe20003800000 */
[----:B------:R-:W-:-:S02]  /*3030*/  ISETP.GT.AND P1, PT, R0, 0x8, P1 ;  /* 0x000000080000780c */ /* 0x000fc40000f24270 */
[----:B--2---:R-:W-:Y:S02]  /*3040*/  IADD3.X R15, R43, R53, R11, P2, P3 ;  /* 0x000000352b0f7210 */ /* 0x004fe400017e640b */
[C---:B------:R-:W-:Y:S02]  /*3050*/  SHF.L.U64.HI R11, R44.reuse, 0x1, R45 ;  /* 0x000000012c0b7819 */ /* 0x040fe4000001022d */
[----:B------:R-:W-:Y:S01]  /*3060*/  LEA R10, P2, R44, R4, 0x1 ;  /* 0x000000042c0a7211 */ /* 0x000fe200078408ff */
[----:B------:R-:W-:-:S04]  /*3070*/  IMAD.WIDE.U32 R14, R17, R52, R14 ;  /* 0x00000034110e7225 */ /* 0x000fc800078e000e */
[----:B------:R-:W-:Y:S02]  /*3080*/  IMAD.X R11, R11, 0x1, R5, P2 ;  /* 0x000000010b0b7824 */ /* 0x000fe400010e0605 */
[----:B------:R-:W-:Y:S02]  /*3090*/  IMAD.IADD R9, R21, 0x1, R15 ;  /* 0x0000000115097824 */ /* 0x000fe400078e020f */
[----:B---3--:R-:W-:-:S04]  /*30a0*/  IMAD.U32 R8, R16, 0x10000, RZ ;  /* 0x0001000010087824 */ /* 0x008fc800078e00ff */
[----:B------:R-:W-:Y:S01]  /*30b0*/  FMUL R3, R8, R23 ;  /* 0x0000001708037220 */ /* 0x000fe20000400000 */
[----:B------:R-:W-:-:S03]  /*30c0*/  LEA R8, P3, R14, R56, 0x1 ;  /* 0x000000380e087211 */ /* 0x000fc600078608ff */
[----:B------:R-:W-:Y:S01]  /*30d0*/  FFMA R3, R26, R22, R3 ;  /* 0x000000161a037223 */ /* 0x000fe20000000003 */
[----:B------:R-:W-:-:S04]  /*30e0*/  LEA.HI.X R9, R14, R57, R9, 0x1, P3 ;  /* 0x000000390e097211 */ /* 0x000fc800018f0c09 */
[----:B------:R-:W-:-:S05]  /*30f0*/  F2FP.BF16.F32.PACK_AB R3, RZ, R3 ;  /* 0x00000003ff03723e */ /* 0x000fca00000010ff */
[----:B------:R2:W-:Y:S01]  /*3100*/  @P0 STG.E.U16 desc[UR56][R10.64], R3 ;  /* 0x000000030a000986 */ /* 0x0005e2000c101538 */
[----:B------:R-:W-:Y:S05]  /*3110*/  @!P1 BRA `(.L_x_36) ;  /* 0x0000000000049947 */ /* 0x000fea0003800000 */
[----:B------:R3:W5:Y:S02]  /*3120*/  LDG.E.LTC128B.U16 R16, desc[UR56][R8.64+0x2] ;  /* 0x0000023808107981 */ /* 0x000764000c1e1520 */
.L_x_36:
[----:B------:R-:W-:Y:S05]  /*3130*/  BSYNC B1 ;  /* 0x0000000000017941 */ /* 0x000fea0003800000 */
.L_x_35:
[----:B-----5:R-:W-:Y:S01]  /*3140*/  IMAD.U32 R12, R16, 0x10000, RZ ;  /* 0x00010000100c7824 */ /* 0x020fe200078e00ff */
[----:B------:R-:W-:Y:S01]  /*3150*/  ISETP.GT.AND P0, PT, R18, 0x8, PT ;  /* 0x000000081200780c */ /* 0x000fe20003f04270 */
[----:B------:R-:W-:Y:S02]  /*3160*/  BSSY B1, `(.L_x_37) ;  /* 0x0000008000017945 */ /* 0x000fe40003800000 */
[----:B------:R-:W-:Y:S01]  /*3170*/  FMUL R12, R12, R23 ;  /* 0x000000170c0c7220 */ /* 0x000fe20000400000 */
[----:B------:R-:W-:-:S03]  /*3180*/  ISETP.GT.AND P2, PT, R0, RZ, P0 ;  /* 0x000000ff0000720c */ /* 0x000fc60000744270 */
[----:B------:R-:W-:-:S05]  /*3190*/  FFMA R12, R27, R22, R12 ;  /* 0x000000161b0c7223 */ /* 0x000fca000000000c */
[----:B------:R-:W-:-:S05]  /*31a0*/  F2FP.BF16.F32.PACK_AB R12, RZ, R12 ;  /* 0x0000000cff0c723e */ /* 0x000fca00000010ff */
[----:B------:R4:W-:Y:S01]  /*31b0*/  @P1 STG.E.U16 desc[UR56][R10.64+0x2], R12 ;  /* 0x0000020c0a001986 */ /* 0x0009e2000c101538 */
[----:B------:R-:W-:Y:S05]  /*31c0*/  @!P2 BRA `(.L_x_38) ;  /* 0x000000000004a947 */ /* 0x000fea0003800000 */
[----:B------:R0:W5:Y:S02]  /*31d0*/  LDG.E.LTC128B.U16 R16, desc[UR56][R6.64+0x10] ;  /* 0x0000103806107981 */ /* 0x000164000c1e1520 */
.L_x_38:
[----:B------:R-:W-:Y:S05]  /*31e0*/  BSYNC B1 ;  /* 0x0000000000017941 */ /* 0x000fea0003800000 */
.L_x_37:
[----:B----45:R-:W-:Y:S01]  /*31f0*/  IMAD.U32 R12, R16, 0x10000, RZ ;  /* 0x00010000100c7824 */ /* 0x030fe200078e00ff */
[----:B------:R-:W-:Y:S01]  /*3200*/  ISETP.GT.AND P1, PT, R18, 0x9, PT ;  /* 0x000000091200780c */ /* 0x000fe20003f24270 */
[----:B------:R-:W-:Y:S02]  /*3210*/  BSSY B1, `(.L_x_39) ;  /* 0x0000008000017945 */ /* 0x000fe40003800000 */
[----:B--2---:R-:W-:Y:S01]  /*3220*/  FMUL R3, R12, R23 ;  /* 0x000000170c037220 */ /* 0x004fe20000400000 */
[----:B------:R-:W-:-:S03]  /*3230*/  ISETP.GT.AND P3, PT, R0, RZ, P1 ;  /* 0x000000ff0000720c */ /* 0x000fc60000f64270 */
[----:B------:R-:W-:-:S05]  /*3240*/  FFMA R3, R28, R22, R3 ;  /* 0x000000161c037223 */ /* 0x000fca0000000003 */
[----:B------:R-:W-:-:S05]  /*3250*/  F2FP.BF16.F32.PACK_AB R3, RZ, R3 ;  /* 0x00000003ff03723e */ /* 0x000fca00000010ff */
[----:B------:R2:W-:Y:S01]  /*3260*/  @P2 STG.E.U16 desc[UR56][R4.64+0x10], R3 ;  /* 0x0000100304002986 */ /* 0x0005e2000c101538 */
[----:B------:R-:W-:Y:S05]  /*3270*/  @!P3 BRA `(.L_x_40) ;  /* 0x000000000004b947 */ /* 0x000fea0003800000 */
[----:B------:R4:W5:Y:S02]  /*3280*/  LDG.E.LTC128B.U16 R16, desc[UR56][R6.64+0x12] ;  /* 0x0000123806107981 */ /* 0x000964000c1e1520 */
.L_x_40:
[----:B------:R-:W-:Y:S05]  /*3290*/  BSYNC B1 ;  /* 0x0000000000017941 */ /* 0x000fea0003800000 */
.L_x_39:
[----:B-----5:R-:W-:Y:S01]  /*32a0*/  IMAD.U32 R12, R16, 0x10000, RZ ;  /* 0x00010000100c7824 */ /* 0x020fe200078e00ff */
[----:B------:R-:W-:Y:S01]  /*32b0*/  ISETP.GT.AND P0, PT, R0, 0x8, P0 ;  /* 0x000000080000780c */ /* 0x000fe20000704270 */
[----:B------:R-:W-:Y:S02]  /*32c0*/  BSSY B1, `(.L_x_41) ;  /* 0x0000007000017945 */ /* 0x000fe40003800000 */
[----:B------:R-:W-:-:S04]  /*32d0*/  FMUL R12, R12, R23 ;  /* 0x000000170c0c7220 */ /* 0x000fc80000400000 */
[----:B------:R-:W-:-:S05]  /*32e0*/  FFMA R12, R29, R22, R12 ;  /* 0x000000161d0c7223 */ /* 0x000fca000000000c */
[----:B------:R-:W-:-:S05]  /*32f0*/  F2FP.BF16.F32.PACK_AB R12, RZ, R12 ;  /* 0x0000000cff0c723e */ /* 0x000fca00000010ff */
[----:B------:R0:W-:Y:S01]  /*3300*/  @P3 STG.E.U16 desc[UR56][R4.64+0x12], R12 ;  /* 0x0000120c04003986 */ /* 0x0001e2000c101538 */
[----:B------:R-:W-:Y:S05]  /*3310*/  @!P0 BRA `(.L_x_42) ;  /* 0x0000000000048947 */ /* 0x000fea0003800000 */
[----:B------:R0:W5:Y:S02]  /*3320*/  LDG.E.LTC128B.U16 R16, desc[UR56][R8.64+0x10] ;  /* 0x0000103808107981 */ /* 0x000164000c1e1520 */
.L_x_42:
[----:B------:R-:W-:Y:S05]  /*3330*/  BSYNC B1 ;  /* 0x0000000000017941 */ /* 0x000fea0003800000 */
.L_x_41:
[----:B0----5:R-:W-:Y:S01]  /*3340*/  IMAD.U32 R12, R16, 0x10000, RZ ;  /* 0x00010000100c7824 */ /* 0x021fe200078e00ff */
[----:B------:R-:W-:Y:S01]  /*3350*/  ISETP.GT.AND P1, PT, R0, 0x8, P1 ;  /* 0x000000080000780c */ /* 0x000fe20000f24270 */
[----:B------:R-:W-:Y:S02]  /*3360*/  BSSY B1, `(.L_x_43) ;  /* 0x0000007000017945 */ /* 0x000fe40003800000 */
[----:B--2---:R-:W-:-:S04]  /*3370*/  FMUL R3, R12, R23 ;  /* 0x000000170c037220 */ /* 0x004fc80000400000 */
[----:B------:R-:W-:-:S05]  /*3380*/  FFMA R3, R30, R22, R3 ;  /* 0x000000161e037223 */ /* 0x000fca0000000003 */
[----:B------:R-:W-:-:S05]  /*3390*/  F2FP.BF16.F32.PACK_AB R3, RZ, R3 ;  /* 0x00000003ff03723e */ /* 0x000fca00000010ff */
[----:B------:R0:W-:Y:S01]  /*33a0*/  @P0 STG.E.U16 desc[UR56][R10.64+0x10], R3 ;  /* 0x000010030a000986 */ /* 0x0001e2000c101538 */
[----:B------:R-:W-:Y:S05]  /*33b0*/  @!P1 BRA `(.L_x_44) ;  /* 0x0000000000049947 */ /* 0x000fea0003800000 */
[----:B------:R2:W5:Y:S02]  /*33c0*/  LDG.E.LTC128B.U16 R16, desc[UR56][R8.64+0x12] ;  /* 0x0000123808107981 */ /* 0x000564000c1e1520 */
.L_x_44:
[----:B------:R-:W-:Y:S05]  /*33d0*/  BSYNC B1 ;  /* 0x0000000000017941 */ /* 0x000fea0003800000 */
.L_x_43:
        /* <DEDUP_REMOVED lines=10> */
.L_x_46:
[----:B------:R-:W-:Y:S05]  /*3480*/  BSYNC B1 ;  /* 0x0000000000017941 */ /* 0x000fea0003800000 */
.L_x_45:
[----:B0----5:R-:W-:Y:S01]  /*3490*/  IMAD.U32 R12, R16, 0x10000, RZ ;  /* 0x00010000100c7824 */ /* 0x021fe200078e00ff */
        /* <DEDUP_REMOVED lines=9> */
.L_x_48:
[----:B------:R-:W-:Y:S05]  /*3530*/  BSYNC B1 ;  /* 0x0000000000017941 */ /* 0x000fea0003800000 */
.L_x_47:
        /* <DEDUP_REMOVED lines=9> */
.L_x_50:
[----:B------:R-:W-:Y:S05]  /*35d0*/  BSYNC B1 ;  /* 0x0000000000017941 */ /* 0x000fea0003800000 */
.L_x_49:
[----:B0----5:R-:W-:Y:S01]  /*35e0*/  IMAD.U32 R12, R16, 0x10000, RZ ;  /* 0x00010000100c7824 */ /* 0x021fe200078e00ff */
        /* <DEDUP_REMOVED lines=8> */
.L_x_52:
[----:B------:R-:W-:Y:S05]  /*3670*/  BSYNC B1 ;  /* 0x0000000000017941 */ /* 0x000fea0003800000 */
.L_x_51:
        /* <DEDUP_REMOVED lines=10> */
.L_x_54:
[----:B------:R-:W-:Y:S05]  /*3720*/  BSYNC B1 ;  /* 0x0000000000017941 */ /* 0x000fea0003800000 */
.L_x_53:
        /* <DEDUP_REMOVED lines=10> */
.L_x_56:
[----:B------:R-:W-:Y:S05]  /*37d0*/  BSYNC B1 ;  /* 0x0000000000017941 */ /* 0x000fea0003800000 */
.L_x_55:
[----:B01--45:R-:W-:Y:S01]  /*37e0*/  IMAD.U32 R6, R16, 0x10000, RZ ;  /* 0x0001000010067824 */ /* 0x033fe200078e00ff */
        /* <DEDUP_REMOVED lines=8> */
.L_x_58:
[----:B------:R-:W-:Y:S05]  /*3870*/  BSYNC B1 ;  /* 0x0000000000017941 */ /* 0x000fea0003800000 */
.L_x_57:
[----:B0----5:R-:W-:Y:S01]  /*3880*/  IMAD.U32 R4, R16, 0x10000, RZ ;  /* 0x0001000010047824 */ /* 0x021fe200078e00ff */
[----:B------:R-:W-:Y:S01]  /*3890*/  ISETP.GT.AND P1, PT, R0, 0x8, P1 ;  /* 0x000000080000780c */ /* 0x000fe20000f24270 */
[----:B------:R-:W-:Y:S01]  /*38a0*/  @P0 IMAD.MOV.U32 R5, RZ, RZ, R11 ;  /* 0x000000ffff050224 */ /* 0x000fe200078e000b */
[----:B------:R-:W-:Y:S01]  /*38b0*/  BSSY B1, `(.L_x_59) ;  /* 0x0000008000017945 */ /* 0x000fe20003800000 */
[----:B------:R-:W-:Y:S01]  /*38c0*/  FMUL R3, R4, R23 ;  /* 0x0000001704037220 */ /* 0x000fe20000400000 */
[----:B------:R-:W-:-:S03]  /*38d0*/  @P0 IMAD.MOV.U32 R4, RZ, RZ, R10 ;  /* 0x000000ffff040224 */ /* 0x000fc600078e000a */
[----:B------:R-:W-:-:S05]  /*38e0*/  FFMA R3, R38, R22, R3 ;  /* 0x0000001626037223 */ /* 0x000fca0000000003 */
[----:B------:R-:W-:-:S05]  /*38f0*/  F2FP.BF16.F32.PACK_AB R3, RZ, R3 ;  /* 0x00000003ff03723e */ /* 0x000fca00000010ff */
[----:B------:R0:W-:Y:S01]  /*3900*/  @P0 STG.E.U16 desc[UR56][R4.64+0x30], R3 ;  /* 0x0000300304000986 */ /* 0x0001e2000c101538 */
[----:B------:R-:W-:Y:S05]  /*3910*/  @!P1 BRA `(.L_x_60) ;  /* 0x0000000000049947 */ /* 0x000fea0003800000 */
[----:B------:R4:W5:Y:S02]  /*3920*/  LDG.E.LTC128B.U16 R16, desc[UR56][R8.64+0x32] ;  /* 0x0000323808107981 */ /* 0x000964000c1e1520 */
.L_x_60:
[----:B------:R-:W-:Y:S05]  /*3930*/  BSYNC B1 ;  /* 0x0000000000017941 */ /* 0x000fea0003800000 */
.L_x_59:
[----:B------:R-:W-:Y:S05]  /*3940*/  @!P1 BRA `(.L_x_61) ;  /* 0x0000000400509947 */ /* 0x000fea0003800000 */
[----:B-----5:R-:W-:-:S04]  /*3950*/  IMAD.U32 R16, R16, 0x10000, RZ ;  /* 0x0001000010107824 */ /* 0x020fc800078e00ff */
[----:B------:R-:W-:-:S04]  /*3960*/  FMUL R16, R16, R23 ;  /* 0x0000001710107220 */ /* 0x000fc80000400000 */
[----:B------:R-:W-:-:S05]  /*3970*/  FFMA R16, R39, R22, R16 ;  /* 0x0000001627107223 */ /* 0x000fca0000000010 */
[----:B------:R-:W-:-:S05]  /*3980*/  F2FP.BF16.F32.PACK_AB R16, RZ, R16 ;  /* 0x00000010ff10723e */ /* 0x000fca00000010ff */
[----:B------:R0:W-:Y:S01]  /*3990*/  STG.E.U16 desc[UR56][R10.64+0x32], R16 ;  /* 0x000032100a007986 */ /* 0x0001e2000c101538 */
[----:B------:R-:W-:Y:S05]  /*39a0*/  BRA `(.L_x_61) ;  /* 0x0000000400387947 */ /* 0x000fea0003800000 */
.L_x_32:
[----:B------:R-:W-:Y:S01]  /*39b0*/  ULDC.64 UR4, c[0x0][0x5c0] ;  /* 0x0001700000047ab9 */ /* 0x000fe20000000a00 */
[-C--:B------:R-:W-:Y:S01]  /*39c0*/  FMUL R24, R24, R22.reuse ;  /* 0x0000001618187220 */ /* 0x080fe20000400000 */
[----:B------:R-:W-:Y:S01]  /*39d0*/  LEA R4, P4, R20, UR4, 0x1 ;  /* 0x0000000414047c11 */ /* 0x000fe2000f8808ff */
[-C--:B------:R-:W-:Y:S01]  /*39e0*/  FMUL R25, R25, R22.reuse ;  /* 0x0000001619197220 */ /* 0x080fe20000400000 */
[----:B------:R-:W-:Y:S01]  /*39f0*/  ISETP.GT.AND P1, PT, R18, 0x1, PT ;  /* 0x000000011200780c */ /* 0x000fe20003f24270 */
[----:B------:R-:W-:Y:S01]  /*3a00*/  FMUL R26, R26, R22 ;  /* 0x000000161a1a7220 */ /* 0x000fe20000400000 */
[----:B------:R-:W-:Y:S01]  /*3a10*/  F2FP.BF16.F32.PACK_AB R24, RZ, R24 ;  /* 0x00000018ff18723e */ /* 0x000fe200000010ff */
[-C--:B------:R-:W-:Y:S01]  /*3a20*/  FMUL R27, R27, R22.reuse ;  /* 0x000000161b1b7220 */ /* 0x080fe20000400000 */
[----:B------:R-:W-:Y:S01]  /*3a30*/  LEA.HI.X R5, R20, UR5, R59, 0x1, P4 ;  /* 0x0000000514057c11 */ /* 0x000fe2000a0f0c3b */
[-C--:B------:R-:W-:Y:S01]  /*3a40*/  FMUL R28, R28, R22.reuse ;  /* 0x000000161c1c7220 */ /* 0x080fe20000400000 */
[----:B------:R-:W-:Y:S01]  /*3a50*/  SHF.L.U64.HI R3, R44, 0x1, R45 ;  /* 0x000000012c037819 */ /* 0x000fe2000001022d */
[----:B------:R-:W-:Y:S01]  /*3a60*/  FMUL R29, R29, R22 ;  /* 0x000000161d1d7220 */ /* 0x000fe20000400000 */
[----:B------:R-:W-:Y:S01]  /*3a70*/  ISETP.GT.AND P5, PT, R18, 0x8, PT ;  /* 0x000000081200780c */ /* 0x000fe20003fa4270 */
[----:B------:R-:W-:Y:S01]  /*3a80*/  @P2 STG.E.U16 desc[UR56][R4.64], R24 ;  /* 0x0000001804002986 */ /* 0x000fe2000c101538 */
[----:B------:R-:W-:Y:S01]  /*3a90*/  LEA R6, P2, R44, R4, 0x1 ;  /* 0x000000042c067211 */ /* 0x000fe200078408ff */
[-C--:B------:R-:W-:Y:S01]  /*3aa0*/  FMUL R30, R30, R22.reuse ;  /* 0x000000161e1e7220 */ /* 0x080fe20000400000 */
[----:B------:R-:W-:Y:S01]  /*3ab0*/  ISETP.GT.AND P3, PT, R0, RZ, P1 ;  /* 0x000000ff0000720c */ /* 0x000fe20000f64270 */
[-C--:B------:R-:W-:Y:S01]  /*3ac0*/  FMUL R31, R31, R22.reuse ;  /* 0x000000161f1f7220 */ /* 0x080fe20000400000 */
[----:B------:R-:W-:Y:S01]  /*3ad0*/  ISETP.GT.AND P4, PT, R18, 0x9, PT ;  /* 0x000000091200780c */ /* 0x000fe20003f84270 */
[----:B------:R-:W-:Y:S01]  /*3ae0*/  IMAD.X R7, R3, 0x1, R5, P2 ;  /* 0x0000000103077824 */ /* 0x000fe200010e0605 */
[----:B------:R-:W-:Y:S01]  /*3af0*/  ISETP.GT.AND P0, PT, R0, 0x8, P0 ;  /* 0x000000080000780c */ /* 0x000fe20000704270 */
[-C--:B------:R-:W-:Y:S01]  /*3b00*/  FMUL R32, R32, R22.reuse ;  /* 0x0000001620207220 */ /* 0x080fe20000400000 */
[C---:B------:R-:W-:Y:S01]  /*3b10*/  ISETP.GT.AND P1, PT, R0.reuse, 0x8, P1 ;  /* 0x000000080000780c */ /* 0x040fe20000f24270 */
[-C--:B------:R-:W-:Y:S01]  /*3b20*/  FMUL R33, R33, R22.reuse ;  /* 0x0000001621217220 */ /* 0x080fe20000400000 */
[----:B------:R-:W-:Y:S01]  /*3b30*/  ISETP.GT.AND P2, PT, R0, RZ, P5 ;  /* 0x000000ff0000720c */ /* 0x000fe20002f44270 */
[-C--:B------:R-:W-:Y:S01]  /*3b40*/  FMUL R34, R34, R22.reuse ;  /* 0x0000001622227220 */ /* 0x080fe20000400000 */
[----:B------:R-:W-:Y:S01]  /*3b50*/  ISETP.GT.AND P6, PT, R0, RZ, P4 ;  /* 0x000000ff0000720c */ /* 0x000fe200027c4270 */
[-C--:B------:R-:W-:Y:S01]  /*3b60*/  FMUL R35, R35, R22.reuse ;  /* 0x0000001623237220 */ /* 0x080fe20000400000 */
[----:B------:R-:W-:Y:S01]  /*3b70*/  F2FP.BF16.F32.PACK_AB R25, RZ, R25 ;  /* 0x00000019ff19723e */ /* 0x000fe200000010ff */
[----:B------:R-:W-:Y:S01]  /*3b80*/  FMUL R36, R36, R22 ;  /* 0x0000001624247220 */ /* 0x000fe20000400000 */
[----:B------:R-:W-:Y:S01]  /*3b90*/  F2FP.BF16.F32.PACK_AB R26, RZ, R26 ;  /* 0x0000001aff1a723e */ /* 0x000fe200000010ff */
[----:B------:R-:W-:Y:S01]  /*3ba0*/  FMUL R37, R37, R22 ;  /* 0x0000001625257220 */ /* 0x000fe20000400000 */
[----:B------:R-:W-:Y:S01]  /*3bb0*/  F2FP.BF16.F32.PACK_AB R27, RZ, R27 ;  /* 0x0000001bff1b723e */ /* 0x000fe200000010ff */
[----:B------:R-:W-:Y:S01]  /*3bc0*/  @P3 STG.E.U16 desc[UR56][R4.64+0x2], R25 ;  /* 0x0000021904003986 */ /* 0x000fe2000c101538 */
[----:B------:R-:W-:Y:S01]  /*3bd0*/  F2FP.BF16.F32.PACK_AB R28, RZ, R28 ;  /* 0x0000001cff1c723e */ /* 0x000fe200000010ff */
[-C--:B------:R-:W-:Y:S01]  /*3be0*/  FMUL R38, R38, R22.reuse ;  /* 0x0000001626267220 */ /* 0x080fe20000400000 */
[----:B------:R-:W-:Y:S01]  /*3bf0*/  F2FP.BF16.F32.PACK_AB R29, RZ, R29 ;  /* 0x0000001dff1d723e */ /* 0x000fe200000010ff */
[----:B------:R-:W-:Y:S01]  /*3c00*/  @P0 STG.E.U16 desc[UR56][R6.64], R26 ;  /* 0x0000001a06000986 */ /* 0x000fe2000c101538 */
[----:B------:R-:W-:Y:S01]  /*3c10*/  ISETP.GT.AND P5, PT, R0, 0x8, P5 ;  /* 0x000000080000780c */ /* 0x000fe20002fa4270 */
[----:B------:R-:W-:Y:S01]  /*3c20*/  FMUL R39, R39, R22 ;  /* 0x0000001627277220 */ /* 0x000fe20000400000 */
[----:B------:R-:W-:Y:S01]  /*3c30*/  ISETP.GT.AND P3, PT, R18, 0x10, PT ;  /* 0x000000101200780c */ /* 0x000fe20003f64270 */
[----:B------:R-:W-:Y:S01]  /*3c40*/  @P1 STG.E.U16 desc[UR56][R6.64+0x2], R27 ;  /* 0x0000021b06001986 */ /* 0x000fe2000c101538 */
[----:B------:R-:W-:-:S02]  /*3c50*/  ISETP.GT.AND P4, PT, R0, 0x8, P4 ;  /* 0x000000080000780c */ /* 0x000fc40002784270 */
[----:B------:R-:W-:Y:S01]  /*3c60*/  F2FP.BF16.F32.PACK_AB R30, RZ, R30 ;  /* 0x0000001eff1e723e */ /* 0x000fe200000010ff */
[----:B------:R-:W-:Y:S01]  /*3c70*/  @P2 STG.E.U16 desc[UR56][R4.64+0x10], R28 ;  /* 0x0000101c04002986 */ /* 0x000fe2000c101538 */
[----:B------:R-:W-:Y:S02]  /*3c80*/  F2FP.BF16.F32.PACK_AB R31, RZ, R31 ;  /* 0x0000001fff1f723e */ /* 0x000fe400000010ff */
[----:B------:R-:W-:Y:S01]  /*3c90*/  ISETP.GT.AND P2, PT, R18, 0x11, PT ;  /* 0x000000111200780c */ /* 0x000fe20003f44270 */
[----:B------:R-:W-:Y:S01]  /*3ca0*/  @P6 STG.E.U16 desc[UR56][R4.64+0x12], R29 ;  /* 0x0000121d04006986 */ /* 0x000fe2000c101538 */
[----:B------:R-:W-:Y:S02]  /*3cb0*/  ISETP.GT.AND P6, PT, R0, RZ, P3 ;  /* 0x000000ff0000720c */ /* 0x000fe40001fc4270 */
[----:B------:R-:W-:Y:S01]  /*3cc0*/  F2FP.BF16.F32.PACK_AB R32, RZ, R32 ;  /* 0x00000020ff20723e */ /* 0x000fe200000010ff */
[----:B------:R-:W-:Y:S01]  /*3cd0*/  @P5 STG.E.U16 desc[UR56][R6.64+0x10], R30 ;  /* 0x0000101e06005986 */ /* 0x000fe2000c101538 */
[----:B------:R-:W-:-:S02]  /*3ce0*/  ISETP.GT.AND P1, PT, R18, 0x18, PT ;  /* 0x000000181200780c */ /* 0x000fc40003f24270 */
[----:B------:R-:W-:Y:S01]  /*3cf0*/  ISETP.GT.AND P0, PT, R18, 0x19, PT ;  /* 0x000000191200780c */ /* 0x000fe20003f04270 */
[----:B------:R-:W-:Y:S01]  /*3d00*/  @P4 STG.E.U16 desc[UR56][R6.64+0x12], R31 ;  /* 0x0000121f06004986 */ /* 0x000fe2000c101538 */
[C---:B------:R-:W-:Y:S02]  /*3d10*/  ISETP.GT.AND P4, PT, R0.reuse, RZ, P2 ;  /* 0x000000ff0000720c */ /* 0x040fe40001784270 */
[C---:B------:R-:W-:Y:S02]  /*3d20*/  ISETP.GT.AND P3, PT, R0.reuse, 0x8, P3 ;  /* 0x000000080000780c */ /* 0x040fe40001f64270 */
[C---:B------:R-:W-:Y:S01]  /*3d30*/  ISETP.GT.AND P2, PT, R0.reuse, 0x8, P2 ;  /* 0x000000080000780c */ /* 0x040fe20001744270 */
[----:B------:R-:W-:Y:S01]  /*3d40*/  @P6 STG.E.U16 desc[UR56][R4.64+0x20], R32 ;  /* 0x0000202004006986 */ /* 0x000fe2000c101538 */
[C---:B------:R-:W-:Y:S02]  /*3d50*/  ISETP.GT.AND P5, PT, R0.reuse, RZ, P1 ;  /* 0x000000ff0000720c */ /* 0x040fe40000fa4270 */
[----:B------:R-:W-:-:S02]  /*3d60*/  ISETP.GT.AND P6, PT, R0, RZ, P0 ;  /* 0x000000ff0000720c */ /* 0x000fc400007c4270 */
[C---:B------:R-:W-:Y:S02]  /*3d70*/  ISETP.GT.AND P1, PT, R0.reuse, 0x8, P1 ;  /* 0x000000080000780c */ /* 0x040fe40000f24270 */
[----:B------:R-:W-:Y:S02]  /*3d80*/  F2FP.BF16.F32.PACK_AB R33, RZ, R33 ;  /* 0x00000021ff21723e */ /* 0x000fe400000010ff */
[----:B------:R-:W-:Y:S02]  /*3d90*/  F2FP.BF16.F32.PACK_AB R34, RZ, R34 ;  /* 0x00000022ff22723e */ /* 0x000fe400000010ff */
[----:B------:R-:W-:Y:S01]  /*3da0*/  F2FP.BF16.F32.PACK_AB R35, RZ, R35 ;  /* 0x00000023ff23723e */ /* 0x000fe200000010ff */
[----:B------:R-:W-:Y:S01]  /*3db0*/  @P4 STG.E.U16 desc[UR56][R4.64+0x22], R33 ;  /* 0x0000222104004986 */ /* 0x000fe2000c101538 */
[----:B------:R-:W-:Y:S02]  /*3dc0*/  ISETP.GT.AND P0, PT, R0, 0x8, P0 ;  /* 0x000000080000780c */ /* 0x000fe40000704270 */
[----:B------:R-:W-:Y:S01]  /*3dd0*/  F2FP.BF16.F32.PACK_AB R36, RZ, R36 ;  /* 0x00000024ff24723e */ /* 0x000fe200000010ff */
[----:B------:R-:W-:Y:S01]  /*3de0*/  @P3 STG.E.U16 desc[UR56][R6.64+0x20], R34 ;  /* 0x0000202206003986 */ /* 0x000fe2000c101538 */
[----:B------:R-:W-:-:S02]  /*3df0*/  F2FP.BF16.F32.PACK_AB R37, RZ, R37 ;  /* 0x00000025ff25723e */ /* 0x000fc400000010ff */
[----:B------:R-:W-:Y:S01]  /*3e00*/  F2FP.BF16.F32.PACK_AB R38, RZ, R38 ;  /* 0x00000026ff26723e */ /* 0x000fe200000010ff */
[----:B------:R-:W-:Y:S01]  /*3e10*/  @P2 STG.E.U16 desc[UR56][R6.64+0x22], R35 ;  /* 0x0000222306002986 */ /* 0x000fe2000c101538 */
[----:B------:R-:W-:-:S03]  /*3e20*/  F2FP.BF16.F32.PACK_AB R39, RZ, R39 ;  /* 0x00000027ff27723e */ /* 0x000fc600000010ff */
[----:B------:R-:W-:Y:S04]  /*3e30*/  @P5 STG.E.U16 desc[UR56][R4.64+0x30], R36 ;  /* 0x0000302404005986 */ /* 0x000fe8000c101538 */
[----:B------:R0:W-:Y:S02]  /*3e40*/  @P6 STG.E.U16 desc[UR56][R4.64+0x32], R37 ;  /* 0x0000322504006986 */ /* 0x0001e4000c101538 */
[----:B0-----:R-:W-:Y:S02]  /*3e50*/  @P1 IMAD.MOV.U32 R4, RZ, RZ, R6 ;  /* 0x000000ffff041224 */ /* 0x001fe400078e0006 */
[----:B------:R-:W-:-:S05]  /*3e60*/  @P1 IMAD.MOV.U32 R5, RZ, RZ, R7 ;  /* 0x000000ffff051224 */ /* 0x000fca00078e0007 */
[----:B------:R0:W-:Y:S04]  /*3e70*/  @P1 STG.E.U16 desc[UR56][R4.64+0x30], R38 ;  /* 0x0000302604001986 */ /* 0x0001e8000c101538 */
[----:B------:R0:W-:Y:S02]  /*3e80*/  @P0 STG.E.U16 desc[UR56][R6.64+0x32], R39 ;  /* 0x0000322706000986 */ /* 0x0001e4000c101538 */
.L_x_61:
[----:B------:R-:W-:Y:S05]  /*3e90*/  BSYNC B0 ;  /* 0x0000000000007941 */ /* 0x000fea0003800000 */
.L_x_31:
[----:B0-----:R-:W-:Y:S01]  /*3ea0*/  IMAD.U32 R4, RZ, RZ, UR54 ;  /* 0x00000036ff047e24 */ /* 0x001fe2000f8e00ff */
[----:B------:R-:W-:Y:S01]  /*3eb0*/  ULDC.64 UR4, c[0x0][0x650] ;  /* 0x0001940000047ab9 */ /* 0x000fe20000000a00 */
[----:B------:R-:W-:Y:S01]  /*3ec0*/  IMAD.U32 R5, RZ, RZ, UR55 ;  /* 0x00000037ff057e24 */ /* 0x000fe2000f8e00ff */
[----:B------:R0:W-:Y:S01]  /*3ed0*/  SYNCS.ARRIVE.TRANS64.A1T0 RZ, [R48+UR52], RZ ;  /* 0x000000ff30ff79a7 */ /* 0x0001e20008100034 */
[----:B------:R-:W-:Y:S01]  /*3ee0*/  PRMT R0, RZ, 0x7610, R0 ;  /* 0x00007610ff007816 */ /* 0x000fe20000000000 */
[----:B------:R-:W-:Y:S01]  /*3ef0*/  IMAD.MOV.U32 R18, RZ, RZ, -0x1 ;  /* 0xffffffffff127424 */ /* 0x000fe200078e00ff */
[----:B------:R-:W-:Y:S01]  /*3f00*/  LEA R2, P0, R4, R2, 0x1 ;  /* 0x0000000204027211 */ /* 0x000fe200078008ff */
[----:B-----5:R-:W-:Y:S02]  /*3f10*/  IMAD.MOV.U32 R16, RZ, RZ, -0x1 ;  /* 0xffffffffff107424 */ /* 0x020fe400078e00ff */
[----:B------:R-:W-:Y:S01]  /*3f20*/  IMAD.MOV.U32 R17, RZ, RZ, -0x1 ;  /* 0xffffffffff117424 */ /* 0x000fe200078e00ff */
[----:B------:R-:W-:-:S02]  /*3f30*/  IADD3.X R19, R19, UR36, RZ, P0, !PT ;  /* 0x0000002413137c10 */ /* 0x000fc400087fe4ff */
[----:B------:R-:W-:-:S04]  /*3f40*/  ISETP.GE.U32.AND P0, PT, R2, UR4, PT ;  /* 0x0000000402007c0c */ /* 0x000fc8000bf06070 */
[----:B------:R-:W-:-:S13]  /*3f50*/  ISETP.GE.U32.AND.EX P0, PT, R19, UR5, PT, P0 ;  /* 0x0000000513007c0c */ /* 0x000fda000bf06100 */
[----:B0-----:R-:W-:Y:S05]  /*3f60*/  @P0 BRA `(.L_x_62) ;  /* 0x0000000400700947 */ /* 0x001fea0003800000 */
[----:B------:R-:W0:Y:S01]  /*3f70*/  S2UR UR6, SR_CTAID.X ;  /* 0x00000000000679c3 */ /* 0x000e220000002500 */
[----:B------:R-:W-:Y:S01]  /*3f80*/  ULDC.64 UR4, c[0x0][0x628] ;  /* 0x00018a0000047ab9 */ /* 0x000fe20000000a00 */
[----:B------:R-:W-:Y:S01]  /*3f90*/  ULDC UR7, c[0x0][0x150] ;  /* 0x0000540000077ab9 */ /* 0x000fe20000000800 */
[----:B------:R-:W-:Y:S01]  /*3fa0*/  ISETP.NE.U32.AND P0, PT, RZ, UR4, PT ;  /* 0x00000004ff007c0c */ /* 0x000fe2000bf05070 */
[----:B------:R-:W-:Y:S01]  /*3fb0*/  ULDC UR15, c[0x0][0x630] ;  /* 0x00018c00000f7ab9 */ /* 0x000fe20000000800 */
[C---:B------:R-:W-:Y:S02]  /*3fc0*/  R2UR UR16, R2.reuse ;  /* 0x00000000021072ca */ /* 0x040fe400000e0000 */
[----:B------:R-:W-:Y:S01]  /*3fd0*/  ISETP.NE.AND.EX P0, PT, RZ, UR5, PT, P0 ;  /* 0x00000005ff007c0c */ /* 0x000fe2000bf05300 */
[----:B------:R-:W5:Y:S01]  /*3fe0*/  S2UR UR17, SR_CTAID.Y ;  /* 0x00000000001179c3 */ /* 0x000f620000002600 */
[----:B------:R-:W-:Y:S02]  /*3ff0*/  R2UR UR12, R2 ;  /* 0x00000000020c72ca */ /* 0x000fe400000e0000 */
[----:B------:R-:W-:-:S02]  /*4000*/  R2UR UR13, R19 ;  /* 0x00000000130d72ca */ /* 0x000fc400000e0000 */
[----:B0-----:R-:W-:-:S05]  /*4010*/  I2FP.F32.U32 R0, UR6 ;  /* 0x0000000600007c45 */ /* 0x001fca0008201000 */
[----:B------:R-:W-:Y:S01]  /*4020*/  FMUL R0, R0, UR7 ;  /* 0x0000000700007c20 */ /* 0x000fe20008400000 */
[----:B------:R-:W-:Y:S01]  /*4030*/  ULDC UR7, c[0x0][0x154] ;  /* 0x0000550000077ab9 */ /* 0x000fe20000000800 */
[----:B-----5:R-:W-:-:S04]  /*4040*/  I2FP.F32.U32 R3, UR17 ;  /* 0x0000001100037c45 */ /* 0x020fc80008201000 */
[----:B------:R-:W0:Y:S01]  /*4050*/  F2I.U32.TRUNC.NTZ R0, R0 ;  /* 0x0000000000007305 */ /* 0x000e22000020f000 */
[----:B------:R-:W-:Y:S01]  /*4060*/  FMUL R3, R3, UR7 ;  /* 0x0000000703037c20 */ /* 0x000fe20008400000 */
[----:B------:R-:W-:Y:S06]  /*4070*/  @!P0 BRA `(.L_x_63) ;  /* 0x0000000000308947 */ /* 0x000fec0003800000 */
        /* <DEDUP_REMOVED lines=12> */
.L_x_63:
[----:B------:R-:W-:Y:S01]  /*4140*/  USHF.R.U64 UR8, UR12, UR15, UR13 ;  /* 0x0000000f0c087299 */ /* 0x000fe2000800120d */
[----:B------:R-:W-:Y:S01]  /*4150*/  R2UR UR5, R19 ;  /* 0x00000000130572ca */ /* 0x000fe200000e0000 */
[----:B------:R-:W-:Y:S01]  /*4160*/  USHF.R.U32.HI UR4, URZ, UR15, UR13 ;  /* 0x0000000f3f047299 */ /* 0x000fe2000801160d */
[----:B------:R-:W5:Y:S01]  /*4170*/  F2I.U32.TRUNC.NTZ R3, R3 ;  /* 0x0000000300037305 */ /* 0x000f62000020f000 */
[----:B------:R-:W-:Y:S01]  /*4180*/  UIADD3 UR9, UP0, URZ, -UR8, URZ ;  /* 0x800000083f097290 */ /* 0x000fe2000ff1e03f */
[----:B------:R-:W-:Y:S01]  /*4190*/  ULDC.64 UR10, c[0x0][0x620] ;  /* 0x00018800000a7ab9 */ /* 0x000fe20000000a00 */
[----:B------:R-:W-:Y:S02]  /*41a0*/  ULDC UR13, c[0x0][0x608] ;  /* 0x00018200000d7ab9 */ /* 0x000fe40000000800 */
[----:B------:R-:W-:Y:S01]  /*41b0*/  UIADD3.X UR4, URZ, ~UR4, URZ, UP0, !UPT ;  /* 0x800000043f047290 */ /* 0x000fe200087fe43f */
[----:B------:R-:W-:Y:S01]  /*41c0*/  ULDC UR22, c[0x0][0x148] ;  /* 0x0000520000167ab9 */ /* 0x000fe20000000800 */
[----:B------:R-:W-:-:S02]  /*41d0*/  ULDC UR20, c[0x0][0x648] ;  /* 0x0001920000147ab9 */ /* 0x000fc40000000800 */
[----:B------:R-:W-:Y:S01]  /*41e0*/  UIMAD UR7, UR4, UR10, URZ ;  /* 0x0000000a040772a4 */ /* 0x000fe2000f8e023f */
[----:B------:R-:W-:Y:S02]  /*41f0*/  ULDC UR21, c[0x0][0x638] ;  /* 0x00018e0000157ab9 */ /* 0x000fe40000000800 */
[----:B------:R-:W-:Y:S01]  /*4200*/  UMOV UR4, UR16 ;  /* 0x0000001000047c82 */ /* 0x000fe20008000000 */
[----:B------:R-:W-:Y:S02]  /*4210*/  UIMAD UR7, UR9, UR11, UR7 ;  /* 0x0000000b090772a4 */ /* 0x000fe4000f8e0207 */
[----:B------:R-:W-:Y:S01]  /*4220*/  UIMAD.WIDE.U32 UR4, UR9, UR10, UR4 ;  /* 0x0000000a090472a5 */ /* 0x000fe2000f8e0004 */
[----:B0-----:R-:W-:Y:S01]  /*4230*/  R2UR UR10, R0 ;  /* 0x00000000000a72ca */ /* 0x001fe200000e0000 */
[----:B------:R-:W-:Y:S01]  /*4240*/  ULDC UR16, c[0x0][0x658] ;  /* 0x0001960000107ab9 */ /* 0x000fe20000000800 */
[----:B-----5:R-:W-:Y:S01]  /*4250*/  R2UR UR12, R3 ;  /* 0x00000000030c72ca */ /* 0x020fe200000e0000 */
[----:B------:R-:W-:Y:S01]  /*4260*/  UIADD3 UR7, UR5, UR7, URZ ;  /* 0x0000000705077290 */ /* 0x000fe2000fffe03f */
[----:B------:R-:W-:-:S02]  /*4270*/  ULDC UR11, c[0x0][0x144] ;  /* 0x00005100000b7ab9 */ /* 0x000fc40000000800 */
[----:B------:R-:W-:Y:S02]  /*4280*/  ULDC UR5, c[0x0][0x618] ;  /* 0x0001860000057ab9 */ /* 0x000fe40000000800 */
[----:B------:R-:W-:Y:S02]  /*4290*/  USHF.R.U64 UR9, UR4, UR5, UR7 ;  /* 0x0000000504097299 */ /* 0x000fe40008001207 */
[----:B------:R-:W-:-:S03]  /*42a0*/  USHF.R.U32.HI UR7, URZ, UR5, UR7 ;  /* 0x000000053f077299 */ /* 0x000fc60008011607 */
[----:B------:R-:W-:Y:S01]  /*42b0*/  ULDC.64 UR4, c[0x0][0x640] ;  /* 0x0001900000047ab9 */ /* 0x000fe20000000a00 */
[----:B------:R-:W-:Y:S01]  /*42c0*/  USHF.R.U64 UR15, UR9, UR13, UR7 ;  /* 0x0000000d090f7299 */ /* 0x000fe20008001207 */
[----:B------:R-:W-:Y:S01]  /*42d0*/  ISETP.NE.U32.AND P0, PT, RZ, UR4, PT ;  /* 0x00000004ff007c0c */ /* 0x000fe2000bf05070 */
[----:B------:R-:W-:Y:S02]  /*42e0*/  USHF.R.U32.HI UR7, URZ, UR13, UR7 ;  /* 0x0000000d3f077299 */ /* 0x000fe40008011607 */
[----:B------:R-:W-:Y:S01]  /*42f0*/  UIADD3 UR10, -UR10, URZ, URZ ;  /* 0x0000003f0a0a7290 */ /* 0x000fe2000fffe13f */
[----:B------:R-:W-:Y:S01]  /*4300*/  ISETP.NE.AND.EX P0, PT, RZ, UR5, PT, P0 ;  /* 0x00000005ff007c0c */ /* 0x000fe2000bf05300 */
[----:B------:R-:W-:Y:S02]  /*4310*/  USHF.R.U64 UR14, UR15, UR16, UR7 ;  /* 0x000000100f0e7299 */ /* 0x000fe40008001207 */
[----:B------:R-:W-:Y:S02]  /*4320*/  UIADD3 UR18, -UR12, URZ, URZ ;  /* 0x0000003f0c127290 */ /* 0x000fe4000fffe13f */
[----:B------:R-:W-:-:S02]  /*4330*/  USHF.R.U32.HI UR13, URZ, UR16, UR7 ;  /* 0x000000103f0d7299 */ /* 0x000fc40008011607 */
[----:B------:R-:W-:Y:S01]  /*4340*/  UIMAD UR19, UR11, UR10, UR6 ;  /* 0x0000000a0b1372a4 */ /* 0x000fe2000f8e0206 */
[----:B------:R-:W-:-:S05]  /*4350*/  UMOV UR12, UR14 ;  /* 0x0000000e000c7c82 */ /* 0x000fca0008000000 */
[----:B------:R-:W-:Y:S06]  /*4360*/  @!P0 BRA `(.L_x_64) ;  /* 0x0000000000288947 */ /* 0x000fec0003800000 */
        /* <DEDUP_REMOVED lines=10> */
.L_x_64:
[----:B------:R-:W-:Y:S01]  /*4410*/  UISETP.NE.AND UP0, UPT, UR45, URZ, UPT ;  /* 0x0000003f2d00728c */ /* 0x000fe2000bf05270 */
[----:B------:R-:W-:Y:S01]  /*4420*/  IMAD.MOV.U32 R0, RZ, RZ, 0x1 ;  /* 0x00000001ff007424 */ /* 0x000fe200078e00ff */
[----:B------:R-:W-:Y:S01]  /*4430*/  USHF.R.U64 UR4, UR12, UR20, UR13 ;  /* 0x000000140c047299 */ /* 0x000fe2000800120d */
[----:B------:R-:W-:Y:S01]  /*4440*/  IMAD.U32 R17, RZ, RZ, UR8 ;  /* 0x00000008ff117e24 */ /* 0x000fe2000f8e00ff */
[----:B------:R-:W-:Y:S02]  /*4450*/  ULOP3.LUT UR15, UR15, UR44, URZ, 0xc0, !UPT ;  /* 0x0000002c0f0f7292 */ /* 0x000fe4000f8ec03f */
[----:B------:R-:W-:Y:S02]  /*4460*/  UIADD3 UR5, -UR4, URZ, URZ ;  /* 0x0000003f04057290 */ /* 0x000fe4000fffe13f */
[----:B------:R-:W-:Y:S02]  /*4470*/  ULOP3.LUT UR9, UR9, UR41, URZ, 0xc0, !UPT ;  /* 0x0000002909097292 */ /* 0x000fe4000f8ec03f */
[----:B------:R-:W-:-:S02]  /*4480*/  UIMAD UR4, UR42, UR4, UR15 ;  /* 0x000000042a0472a4 */ /* 0x000fc4000f8e020f */
[----:B------:R-:W-:Y:S02]  /*4490*/  @UP0 UIMAD UR19, UR22, UR18, UR17 ;  /* 0x00000012161302a4 */ /* 0x000fe4000f8e0211 */
[----:B------:R-:W-:Y:S01]  /*44a0*/  UIMAD UR14, UR5, UR21, UR14 ;  /* 0x00000015050e72a4 */ /* 0x000fe2000f8e020e */
[----:B------:R-:W-:Y:S02]  /*44b0*/  ULDC UR6, c[0x0][0x600] ;  /* 0x0001800000067ab9 */ /* 0x000fe40000000800 */
[----:B------:R-:W-:Y:S01]  /*44c0*/  ULDC UR5, c[0x0][0x610] ;  /* 0x0001840000057ab9 */ /* 0x000fe20000000800 */
[----:B------:R-:W-:Y:S02]  /*44d0*/  UIMAD UR14, UR14, UR6, UR9 ;  /* 0x000000060e0e72a4 */ /* 0x000fe4000f8e0209 */
[----:B------:R-:W-:-:S04]  /*44e0*/  UIMAD UR4, UR4, UR5, UR19 ;  /* 0x00000005040472a4 */ /* 0x000fc8000f8e0213 */
[----:B------:R-:W-:Y:S02]  /*44f0*/  USEL UR5, UR14, UR4, !UP0 ;  /* 0x000000040e057287 */ /* 0x000fe4000c000000 */
[----:B------:R-:W-:-:S04]  /*4500*/  USEL UR4, UR4, UR14, !UP0 ;  /* 0x0000000e04047287 */ /* 0x000fc8000c000000 */
[----:B------:R-:W-:Y:S02]  /*4510*/  IMAD.U32 R16, RZ, RZ, UR5 ;  /* 0x00000005ff107e24 */ /* 0x000fe4000f8e00ff */
[----:B------:R-:W-:-:S07]  /*4520*/  IMAD.U32 R18, RZ, RZ, UR4 ;  /* 0x00000004ff127e24 */ /* 0x000fce000f8e00ff */
.L_x_62:
[----:B------:R-:W-:Y:S01]  /*4530*/  UIADD3 UR43, UR49, UR43, URZ ;  /* 0x0000002b312b7290 */ /* 0x000fe2000fffe03f */
[----:B------:R-:W-:Y:S02]  /*4540*/  LOP3.LUT P0, RZ, R0, 0xff, RZ, 0xc0, !PT ;  /* 0x000000ff00ff7812 */ /* 0x000fe4000780c0ff */
[----:B------:R-:W-:Y:S01]  /*4550*/  LOP3.LUT R50, R50, 0x1, RZ, 0x3c, !PT ;  /* 0x0000000132327812 */ /* 0x000fe200078e3cff */
[----:B------:R-:W-:Y:S02]  /*4560*/  USHF.R.U32.HI UR4, URZ, 0x2, UR43 ;  /* 0x000000023f047899 */ /* 0x000fe4000801162b */
[----:B------:R-:W-:Y:S02]  /*4570*/  UISETP.GT.U32.AND UP0, UPT, UR43, 0x3, UPT ;  /* 0x000000032b00788c */ /* 0x000fe4000bf04070 */
[----:B------:R-:W-:Y:S02]  /*4580*/  ULOP3.LUT UR4, UR4, 0x1, URZ, 0xc0, !UPT ;  /* 0x0000000104047892 */ /* 0x000fe4000f8ec03f */
[----:B------:R-:W-:-:S02]  /*4590*/  UISETP.LT.U32.AND UP0, UPT, UR49, 0x4, UP0 ;  /* 0x000000043100788c */ /* 0x000fc40008701070 */
[----:B------:R-:W-:Y:S02]  /*45a0*/  UISETP.NE.U32.AND UP1, UPT, UR4, 0x1, UPT ;  /* 0x000000010400788c */ /* 0x000fe4000bf25070 */
[----:B------:R-:W-:Y:S02]  /*45b0*/  USEL UR5, URZ, 0x1, !UP0 ;  /* 0x000000013f057887 */ /* 0x000fe4000c000000 */
[----:B------:R-:W-:Y:S02]  /*45c0*/  UISETP.GT.U32.AND UP1, UPT, UR49, 0x3, !UP1 ;  /* 0x000000033100788c */ /* 0x000fe4000cf24070 */
[----:B------:R-:W-:Y:S02]  /*45d0*/  ULOP3.LUT UR43, UR43, 0x3, URZ, 0xc0, !UPT ;  /* 0x000000032b2b7892 */ /* 0x000fe4000f8ec03f */
[----:B------:R-:W-:-:S04]  /*45e0*/  USEL UR4, URZ, 0x1, !UP1 ;  /* 0x000000013f047887 */ /* 0x000fc8000c800000 */
[----:B------:R-:W-:Y:S01]  /*45f0*/  ULOP3.LUT UR46, UR4, UR46, UR5, 0x96, !UPT ;  /* 0x0000002e042e7292 */ /* 0x000fe2000f8e9605 */
[----:B------:R-:W-:Y:S11]  /*4600*/  @P0 BRA `(.L_x_65) ;  /* 0xffffffd000240947 */ /* 0x000ff6000383ffff */
[----:B------:R-:W-:Y:S05]  /*4610*/  EXIT ;  /* 0x000000000000794d */ /* 0x000fea0003800000 */
.L_x_12:
[----:B------:R-:W-:-:S08]  /*4620*/  ISETP.NE.AND P0, PT, RZ, UR8, PT ;  /* 0x00000008ff007c0c */ /* 0x000fd0000bf05270 */
[----:B-----5:R-:W0:-:S00]  /*4630*/  USETMAXREG.DEALLOC.CTAPOOL 0x28 ;  /* 0x00000028000079c8 */ /* 0x020e0000080e0500 */
[----:B------:R-:W-:Y:S05]  /*4640*/  @P0 EXIT ;  /* 0x000000000000094d */ /* 0x000fea0003800000 */
[----:B0-----:R-:W-:Y:S01]  /*4650*/  LOP3.LUT P0, RZ, R0, 0xff, RZ, 0xc0, !PT ;  /* 0x000000ff00ff7812 */ /* 0x001fe2000780c0ff */
[----:B------:R-:W-:Y:S02]  /*4660*/  IMAD.MOV.U32 R10, RZ, RZ, 0x1 ;  /* 0x00000001ff0a7424 */ /* 0x000fe400078e00ff */
[----:B------:R-:W-:-:S10]  /*4670*/  IMAD.MOV.U32 R0, RZ, RZ, RZ ;  /* 0x000000ffff007224 */ /* 0x000fd400078e00ff */
[----:B------:R-:W-:Y:S05]  /*4680*/  @!P0 BRA `(.L_x_66) ;  /* 0x0000000c00a88947 */ /* 0x000fea0003800000 */
[----:B------:R-:W-:Y:S01]  /*4690*/  LOP3.LUT P0, RZ, R4, 0x1f, RZ, 0xc0, !PT ;  /* 0x0000001f04ff7812 */ /* 0x000fe2000780c0ff */
[----:B------:R-:W-:Y:S01]  /*46a0*/  ULDC UR21, c[0x0][0x658] ;  /* 0x0001960000157ab9 */ /* 0x000fe20000000800 */
[----:B------:R-:W-:Y:S01]  /*46b0*/  UMOV UR4, 0xffffffff ;  /* 0xffffffff00047882 */ /* 0x000fe20000000000 */
[----:B------:R-:W-:Y:S01]  /*46c0*/  BSSY B0, `(.L_x_66) ;  /* 0x00000e6000007945 */ /* 0x000fe20003800000 */
[----:B------:R-:W-:Y:S01]  /*46d0*/  USHF.L.U32 UR4, UR4, UR21, URZ ;  /* 0x0000001504047299 */ /* 0x000fe2000800063f */
[C---:B------:R-:W-:Y:S01]  /*46e0*/  ISETP.NE.AND P3, PT, R3.reuse, RZ, PT ;  /* 0x000000ff0300720c */ /* 0x040fe20003f65270 */
[----:B------:R-:W-:Y:S01]  /*46f0*/  IMAD.MOV.U32 R11, RZ, RZ, 0x1 ;  /* 0x00000001ff0b7424 */ /* 0x000fe200078e00ff */
[----:B------:R-:W-:Y:S01]  /*4700*/  ISETP.NE.OR P0, PT, R3, RZ, !P0 ;  /* 0x000000ff0300720c */ /* 0x000fe20004705670 */
[----:B------:R-:W-:Y:S01]  /*4710*/  IMAD.MOV.U32 R10, RZ, RZ, 0x1 ;  /* 0x00000001ff0a7424 */ /* 0x000fe200078e00ff */
[----:B------:R-:W-:Y:S01]  /*4720*/  ULDC UR13, c[0x0][0x600] ;  /* 0x00018000000d7ab9 */ /* 0x000fe20000000800 */
[----:B------:R-:W-:Y:S01]  /*4730*/  IMAD.MOV.U32 R0, RZ, RZ, RZ ;  /* 0x000000ffff007224 */ /* 0x000fe200078e00ff */
[----:B------:R-:W-:Y:S01]  /*4740*/  UMOV UR5, 0x1 ;  /* 0x0000000100057882 */ /* 0x000fe20000000000 */
[----:B------:R-:W-:-:S02]  /*4750*/  UIADD3 UR23, UR38, 0x1, URZ ;  /* 0x0000000126177890 */ /* 0x000fc4000fffe03f */
[----:B------:R-:W-:Y:S02]  /*4760*/  ULOP3.LUT UR29, UR39, 0x2, URZ, 0xfc, !UPT ;  /* 0x00000002271d7892 */ /* 0x000fe4000f8efc3f */
[----:B------:R-:W-:Y:S02]  /*4770*/  UIADD3 UR13, UR13, -0x1, URZ ;  /* 0xffffffff0d0d7890 */ /* 0x000fe4000fffe03f */
[----:B------:R-:W-:Y:S02]  /*4780*/  USHF.L.U32 UR21, UR5, UR21, URZ ;  /* 0x0000001505157299 */ /* 0x000fe4000800063f */
[----:B------:R-:W-:Y:S01]  /*4790*/  ULOP3.LUT UR22, URZ, UR4, URZ, 0x33, !UPT ;  /* 0x000000043f167292 */ /* 0x000fe2000f8e333f */
[----:B------:R-:W-:-:S11]  /*47a0*/  ULDC.64 UR14, c[0x0][0x198] ;  /* 0x00006600000e7ab9 */ /* 0x000fd60000000a00 */
.L_x_78:
[----:B------:R-:W-:-:S03]  /*47b0*/  UMOV UR4, 0xffffffff ;  /* 0xffffffff00047882 */ /* 0x000fc60000000000 */
[----:B------:R-:W-:Y:S05]  /*47c0*/  BRA.DIV UR4, `(.L_x_67) ;  /* 0x0000001204707947 */ /* 0x000fea000b800000 */
[----:B------:R-:W-:-:S13]  /*47d0*/  ELECT P6, URZ, PT ;  /* 0x00000000003f782f */ /* 0x000fda00038c0000 */
.L_x_91:
[----:B------:R-:W0:Y:S01]  /*47e0*/  LDC R3, c[0x0][0x28c] ;  /* 0x0000a300ff037b82 */ /* 0x000e220000000800 */
[----:B------:R-:W-:Y:S01]  /*47f0*/  BSSY B1, `(.L_x_68) ;  /* 0x000005b000017945 */ /* 0x000fe20003800000 */
[----:B0-----:R-:W-:-:S13]  /*4800*/  ISETP.LT.OR P6, PT, R3, 0x1, !P6 ;  /* 0x000000010300780c */ /* 0x001fda00077c1670 */
[----:B------:R-:W-:Y:S05]  /*4810*/  @P6 BRA `(.L_x_69) ;  /* 0x0000000400606947 */ /* 0x000fea0003800000 */
[----:B------:R-:W-:Y:S02]  /*4820*/  IMAD.SHL.U32 R18, R18, 0x40, RZ ;  /* 0x0000004012127824 */ /* 0x000fe400078e00ff */
[----:B------:R-:W-:Y:S02]  /*4830*/  IMAD.SHL.U32 R16, R16, 0x20, RZ ;  /* 0x0000002010107824 */ /* 0x000fe400078e00ff */
[----:B------:R-:W-:Y:S02]  /*4840*/  IMAD.MOV.U32 R9, RZ, RZ, RZ ;  /* 0x000000ffff097224 */ /* 0x000fe400078e00ff */
[----:B------:R-:W-:Y:S02]  /*4850*/  IMAD.U32 R12, RZ, RZ, UR23 ;  /* 0x00000017ff0c7e24 */ /* 0x000fe4000f8e00ff */
[----:B------:R-:W-:Y:S02]  /*4860*/  IMAD.MOV.U32 R3, RZ, RZ, R10 ;  /* 0x000000ffff037224 */ /* 0x000fe400078e000a */
[----:B------:R-:W-:-:S07]  /*4870*/  IMAD.MOV.U32 R4, RZ, RZ, R0 ;  /* 0x000000ffff047224 */ /* 0x000fce00078e0000 */
.L_x_73:
[----:B------:R-:W0:Y:S01]  /*4880*/  S2R R6, SR_CgaCtaId ;  /* 0x0000000000067919 */ /* 0x000e220000008800 */
[----:B-1----:R-:W-:-:S04]  /*4890*/  MOV R5, 0x400 ;  /* 0x0000040000057802 */ /* 0x002fc80000000f00 */
[----:B0-----:R-:W-:Y:S02]  /*48a0*/  LEA R7, R6, R5, 0x18 ;  /* 0x0000000506077211 */ /* 0x001fe400078ec0ff */
[----:B------:R-:W-:Y:S01]  /*48b0*/  SHF.L.U32 R5, R3, 0x1f, RZ ;  /* 0x0000001f03057819 */ /* 0x000fe200000006ff */
[----:B------:R-:W0:Y:S02]  /*48c0*/  @!P3 LDC R6, c[0x0][0x500] ;  /* 0x00014000ff06bb82 */ /* 0x000e240000000800 */
[----:B------:R-:W-:-:S04]  /*48d0*/  IMAD R8, R4, 0x8, R7 ;  /* 0x0000000804087824 */ /* 0x000fc800078e0207 */
[----:B------:R-:W1:Y:S02]  /*48e0*/  SYNCS.PHASECHK.TRANS64.TRYWAIT P1, [R8+URZ+0x20], R5 ;  /* 0x00002005080075a7 */ /* 0x000e64000802017f */
[----:B-1----:R-:W-:Y:S05]  /*48f0*/  @!P1 BRA `(.L_x_70) ;  /* 0x0000001000449947 */ /* 0x002fea0003800000 */
.L_x_92:
[----:B------:R-:W-:Y:S01]  /*4900*/  UPRMT UR4, UR29, 0x9910, URZ ;  /* 0x000099101d047896 */ /* 0x000fe2000800003f */
[----:B0-----:R0:W-:Y:S03]  /*4910*/  @!P3 SYNCS.ARRIVE.TRANS64 RZ, [R8+URZ], R6 ;  /* 0x0000000608ffb9a7 */ /* 0x0011e6000800003f */
[----:B------:R-:W-:-:S06]  /*4920*/  UISETP.NE.AND UP0, UPT, UR4, 0x2, UPT ;  /* 0x000000020400788c */ /* 0x000fcc000bf05270 */
[----:B------:R-:W-:-:S13]  /*4930*/  PLOP3.LUT P1, PT, PT, PT, UP0, 0x80, 0x0 ;  /* 0x000000000000781c */ /* 0x000fda0003f2f008 */
[----:B0-----:R-:W-:Y:S05]  /*4940*/  @P1 BRA `(.L_x_71) ;  /* 0x0000000000041947 */ /* 0x001fea0003800000 */
[----:B------:R-:W-:Y:S01]  /*4950*/  BPT.TRAP 0x1 ;  /* 0x000000040000795c */ /* 0x000fe20000300000 */
.L_x_71:
[----:B------:R-:W-:Y:S05]  /*4960*/  @P0 BRA `(.L_x_72) ;  /* 0x0000000000040947 */ /* 0x000fea0003800000 */
[----:B------:R-:W-:Y:S01]  /*4970*/  BPT.TRAP 0x1 ;  /* 0x000000040000795c */ /* 0x000fe20000300000 */
.L_x_72:
[----:B------:R-:W-:Y:S01]  /*4980*/  R2UR UR56, R7 ;  /* 0x00000000073872ca */ /* 0x000fe200000e0000 */
[C---:B------:R-:W-:Y:S01]  /*4990*/  IMAD R7, R4.reuse, 0x8000, R7 ;  /* 0x0000800004077824 */ /* 0x040fe200078e0207 */
[----:B------:R-:W-:Y:S01]  /*49a0*/  R2UR UR10, R9 ;  /* 0x00000000090a72ca */ /* 0x000fe200000e0000 */
[----:B------:R-:W-:Y:S01]  /*49b0*/  UIADD3 UR30, UP0, UR14, 0xf0, URZ ;  /* 0x000000f00e1e7890 */ /* 0x000fe2000ff1e03f */
[----:B------:R-:W-:Y:S01]  /*49c0*/  R2UR UR16, R4 ;  /* 0x00000000041072ca */ /* 0x000fe200000e0000 */
[----:B------:R-:W-:Y:S01]  /*49d0*/  VIADD R12, R12, 0xffffffff ;  /* 0xffffffff0c0c7836 */ /* 0x000fe20000000000 */
[----:B------:R-:W-:Y:S01]  /*49e0*/  R2UR UR32, R7 ;  /* 0x00000000072072ca */ /* 0x000fe200000e0000 */
[----:B------:R-:W-:Y:S01]  /*49f0*/  UIADD3.X UR31, URZ, UR15, URZ, UP0, !UPT ;  /* 0x0000000f3f1f7290 */ /* 0x000fe200087fe43f */
[----:B------:R-:W-:Y:S01]  /*4a00*/  R2UR UR9, R8 ;  /* 0x00000000080972ca */ /* 0x000fe200000e0000 */
[----:B------:R-:W-:Y:S01]  /*4a10*/  UIADD3 UR6, UP1, UR14, 0x1f0, URZ ;  /* 0x000001f00e067890 */ /* 0x000fe2000ff3e03f */
[----:B------:R-:W-:Y:S01]  /*4a20*/  R2UR UR11, R18 ;  /* 0x00000000120b72ca */ /* 0x000fe200000e0000 */
[----:B------:R-:W-:Y:S01]  /*4a30*/  UMOV UR4, 0x0 ;  /* 0x0000000000047882 */ /* 0x000fe20000000000 */
[----:B------:R-:W-:Y:S01]  /*4a40*/  R2UR UR12, R17 ;  /* 0x00000000110c72ca */ /* 0x000fe200000e0000 */
[----:B------:R-:W-:Y:S01]  /*4a50*/  UIADD3 UR56, UR56, 0x20180, URZ ;  /* 0x0002018038387890 */ /* 0x000fe2000fffe03f */
[----:B------:R-:W-:Y:S01]  /*4a60*/  R2UR UR59, R16 ;  /* 0x00000000103b72ca */ /* 0x000fe200000e0000 */
[----:B------:R-:W-:Y:S01]  /*4a70*/  UIADD3 UR50, UR10, 0x40, URZ ;  /* 0x000000400a327890 */ /* 0x000fe2000fffe03f */
[----:B------:R-:W-:Y:S01]  /*4a80*/  ISETP.GT.AND P2, PT, R12, 0x1, PT ;  /* 0x000000010c00780c */ /* 0x000fe20003f44270 */
[----:B------:R-:W-:Y:S01]  /*4a90*/  ULEA UR56, UR16, UR56, 0xe ;  /* 0x0000003810387291 */ /* 0x000fe2000f8e703f */
[----:B------:R-:W-:Y:S01]  /*4aa0*/  VIADD R4, R4, 0x1 ;  /* 0x0000000104047836 */ /* 0x000fe20000000000 */
[----:B------:R-:W-:Y:S01]  /*4ab0*/  UIADD3 UR8, UR32, 0x180, URZ ;  /* 0x0000018020087890 */ /* 0x000fe2000fffe03f */
[----:B------:R-:W-:Y:S01]  /*4ac0*/  VIADD R9, R9, 0x100 ;  /* 0x0000010009097836 */ /* 0x000fe20000000000 */
[----:B------:R-:W-:-:S02]  /*4ad0*/  UIADD3 UR48, UR32, 0x2180, URZ ;  /* 0x0000218020307890 */ /* 0x000fc4000fffe03f */
[----:B------:R-:W-:Y:S01]  /*4ae0*/  UIADD3 UR42, UR10, 0x80, URZ ;  /* 0x000000800a2a7890 */ /* 0x000fe2000fffe03f */
[C---:B------:R-:W-:Y:S01]  /*4af0*/  ISETP.NE.AND P1, PT, R4.reuse, 0x4, PT ;  /* 0x000000040400780c */ /* 0x040fe20003f25270 */
[----:B------:R-:W-:Y:S02]  /*4b00*/  UIADD3 UR40, UR32, 0x4180, URZ ;  /* 0x0000418020287890 */ /* 0x000fe4000fffe03f */
[----:B------:R-:W-:Y:S01]  /*4b10*/  UIADD3 UR34, UR10, 0xc0, URZ ;  /* 0x000000c00a227890 */ /* 0x000fe2000fffe03f */
[----:B------:R-:W-:Y:S01]  /*4b20*/  SEL R6, RZ, 0x1, P1 ;  /* 0x00000001ff067807 */ /* 0x000fe20000800000 */
[----:B------:R-:W-:Y:S01]  /*4b30*/  UIADD3 UR32, UR32, 0x6180, URZ ;  /* 0x0000618020207890 */ /* 0x000fe2000fffe03f */
[----:B------:R-:W-:Y:S01]  /*4b40*/  SEL R4, R4, RZ, P1 ;  /* 0x000000ff04047207 */ /* 0x000fe20000800000 */
[----:B------:R-:W-:Y:S01]  /*4b50*/  UMOV UR5, 0x10000000 ;  /* 0x1000000000057882 */ /* 0x000fe20000000000 */
[----:B------:R-:W-:Y:S01]  /*4b60*/  UIADD3.X UR7, URZ, UR15, URZ, UP1, !UPT ;  /* 0x0000000f3f077290 */ /* 0x000fe20008ffe43f */
[----:B------:R0:W-:Y:S01]  /*4b70*/  UTMALDG.3D [UR8], [UR30], desc[UR4] ;  /* 0x000004081e0075b4 */ /* 0x0001e20008011000 */
[----:B------:R-:W-:Y:S01]  /*4b80*/  UIADD3 UR24, UR56, 0x1000, URZ ;  /* 0x0000100038187890 */ /* 0x000fe2000fffe03f */
[----:B------:R-:W-:Y:S01]  /*4b90*/  LOP3.LUT R3, R3, R6, RZ, 0x3c, !PT ;  /* 0x0000000603037212 */ /* 0x000fe200078e3cff */
[----:B------:R-:W-:Y:S01]  /*4ba0*/  UIADD3 UR16, UR56, 0x2000, URZ ;  /* 0x0000200038107890 */ /* 0x000fe2000fffe03f */
[----:B------:R-:W-:Y:S01]  /*4bb0*/  UMOV UR49, UR9 ;  /* 0x0000000900317c82 */ /* 0x000fe20008000000 */
        /* <DEDUP_REMOVED lines=8> */
[----:B------:R2:W-:Y:S01]  /*4c40*/  UTMALDG.3D [UR48], [UR30], desc[UR4] ;  /* 0x000004301e0075b4 */ /* 0x0005e20008011000 */
        /* <DEDUP_REMOVED lines=9> */
[----:B0-----:R-:W-:Y:S01]  /*4ce0*/  UIADD3 UR8, UR56, 0x3000, URZ ;  /* 0x0000300038087890 */ /* 0x001fe2000fffe03f */
[----:B------:R-:W-:Y:S01]  /*4cf0*/  UMOV UR19, UR59 ;  /* 0x0000003b00137c82 */ /* 0x000fe20008000000 */
[----:B------:R-:W-:Y:S01]  /*4d00*/  UMOV UR20, UR12 ;  /* 0x0000000c00147c82 */ /* 0x000fe20008000000 */
[----:B------:R-:W-:Y:S01]  /*4d10*/  UMOV UR18, UR42 ;  /* 0x0000002a00127c82 */ /* 0x000fe20008000000 */
[----:B------:R-:W-:Y:S01]  /*4d20*/  UMOV UR11, UR59 ;  /* 0x0000003b000b7c82 */ /* 0x000fe20008000000 */
[----:B------:R2:W-:Y:S01]  /*4d30*/  UTMALDG.3D [UR32], [UR30], desc[UR4] ;  /* 0x000004201e0075b4 */ /* 0x0005e20008011000 */
[----:B------:R-:W-:Y:S01]  /*4d40*/  UMOV UR10, UR34 ;  /* 0x00000022000a7c82 */ /* 0x000fe20008000000 */
[----:B------:R2:W-:Y:S01]  /*4d50*/  UTMALDG.3D [UR56], [UR6], desc[UR4] ;  /* 0x00000438060075b4 */ /* 0x0005e20008011000 */
[----:B------:R2:W-:Y:S01]  /*4d60*/  UTMALDG.3D [UR24], [UR6], desc[UR4] ;  /* 0x00000418060075b4 */ /* 0x0005e20008011000 */
[----:B------:R2:W-:Y:S01]  /*4d70*/  UTMALDG.3D [UR16], [UR6], desc[UR4] ;  /* 0x00000410060075b4 */ /* 0x0005e20008011000 */
[----:B------:R2:W-:Y:S02]  /*4d80*/  UTMALDG.3D [UR8], [UR6], desc[UR4] ;  /* 0x00000408060075b4 */ /* 0x0005e40008011000 */
[----:B--2---:R-:W-:Y:S05]  /*4d90*/  @P2 BRA `(.L_x_73) ;  /* 0xfffffff800b82947 */ /* 0x004fea000383ffff */
.L_x_69:
[----:B------:R-:W-:Y:S05]  /*4da0*/  BSYNC B1 ;  /* 0x0000000000017941 */ /* 0x000fea0003800000 */
.L_x_68:
[----:B------:R-:W-:Y:S01]  /*4db0*/  LOP3.LUT P4, RZ, R11, 0xff, RZ, 0xc0, !PT ;  /* 0x000000ff0bff7812 */ /* 0x000fe2000788c0ff */
[----:B------:R-:W-:Y:S01]  /*4dc0*/  VIADD R0, R0, UR38 ;  /* 0x0000002600007c36 */ /* 0x000fe20008000000 */
[----:B------:R-:W-:Y:S01]  /*4dd0*/  ULDC.64 UR4, c[0x0][0x650] ;  /* 0x0001940000047ab9 */ /* 0x000fe20000000a00 */
[----:B------:R-:W-:Y:S01]  /*4de0*/  BSSY B1, `(.L_x_74) ;  /* 0x0000071000017945 */ /* 0x000fe20003800000 */
[----:B------:R-:W-:Y:S01]  /*4df0*/  IMAD.MOV.U32 R18, RZ, RZ, -0x1 ;  /* 0xffffffffff127424 */ /* 0x000fe200078e00ff */
[----:B------:R-:W-:Y:S01]  /*4e00*/  PRMT R11, RZ, 0x7610, R11 ;  /* 0x00007610ff0b7816 */ /* 0x000fe2000000000b */
[----:B------:R-:W-:Y:S01]  /*4e10*/  IMAD.MOV.U32 R16, RZ, RZ, -0x1 ;  /* 0xffffffffff107424 */ /* 0x000fe200078e00ff */
[----:B------:R-:W-:Y:S01]  /*4e20*/  SHF.R.U32.HI R3, RZ, 0x2, R0 ;  /* 0x00000002ff037819 */ /* 0x000fe20000011600 */
[----:B------:R-:W-:Y:S01]  /*4e30*/  IMAD.MOV.U32 R17, RZ, RZ, -0x1 ;  /* 0xffffffffff117424 */ /* 0x000fe200078e00ff */
[----:B------:R-:W-:Y:S02]  /*4e40*/  ISETP.GT.U32.AND P1, PT, R0, 0x3, PT ;  /* 0x000000030000780c */ /* 0x000fe40003f24070 */
[----:B------:R-:W-:-:S02]  /*4e50*/  LOP3.LUT R3, R3, 0x1, RZ, 0xc0, !PT ;  /* 0x0000000103037812 */ /* 0x000fc400078ec0ff */
[----:B-1----:R-:W0:Y:S01]  /*4e60*/  @P4 S2R R5, SR_CgaCtaId ;  /* 0x0000000000054919 */ /* 0x002e220000008800 */
[----:B------:R-:W-:Y:S02]  /*4e70*/  @P4 MOV R4, 0x400 ;  /* 0x0000040000044802 */ /* 0x000fe40000000f00 */
[----:B------:R-:W-:Y:S02]  /*4e80*/  ISETP.NE.U32.AND P2, PT, R3, 0x1, PT ;  /* 0x000000010300780c */ /* 0x000fe40003f45070 */
[----:B------:R-:W-:Y:S02]  /*4e90*/  LOP3.LUT R0, R0, 0x3, RZ, 0xc0, !PT ;  /* 0x0000000300007812 */ /* 0x000fe400078ec0ff */
[----:B0-----:R-:W-:Y:S01]  /*4ea0*/  @P4 LEA R4, R5, R4, 0x18 ;  /* 0x0000000405044211 */ /* 0x001fe200078ec0ff */
[----:B------:R-:W-:-:S03]  /*4eb0*/  IMAD.U32 R5, RZ, RZ, UR38 ;  /* 0x00000026ff057e24 */ /* 0x000fc6000f8e00ff */
[----:B------:R0:W-:Y:S01]  /*4ec0*/  @P4 SYNCS.ARRIVE.TRANS64.A1T0 RZ, [R4+URZ+0x78], RZ ;  /* 0x000078ff04ff49a7 */ /* 0x0001e2000810003f */
[----:B------:R-:W-:Y:S02]  /*4ed0*/  IADD3 R2, P4, R2, UR54, RZ ;  /* 0x0000003602027c10 */ /* 0x000fe4000ff9e0ff */
[----:B------:R-:W-:Y:S02]  /*4ee0*/  ISETP.LT.U32.AND P1, PT, R5, 0x4, P1 ;  /* 0x000000040500780c */ /* 0x000fe40000f21070 */
[----:B------:R-:W-:Y:S02]  /*4ef0*/  IADD3.X R19, R19, UR37, RZ, P4, !PT ;  /* 0x0000002513137c10 */ /* 0x000fe4000a7fe4ff */
[----:B------:R-:W-:Y:S02]  /*4f00*/  ISETP.GE.U32.AND P4, PT, R2, UR4, PT ;  /* 0x0000000402007c0c */ /* 0x000fe4000bf86070 */
[----:B------:R-:W-:Y:S02]  /*4f10*/  SEL R3, RZ, 0x1, !P1 ;  /* 0x00000001ff037807 */ /* 0x000fe40004800000 */
[----:B------:R-:W-:-:S02]  /*4f20*/  ISETP.GE.U32.AND.EX P1, PT, R19, UR5, PT, P4 ;  /* 0x0000000513007c0c */ /* 0x000fc4000bf26140 */
[----:B------:R-:W-:-:S04]  /*4f30*/  ISETP.GT.U32.AND P2, PT, R5, 0x3, !P2 ;  /* 0x000000030500780c */ /* 0x000fc80005744070 */
[----:B0-----:R-:W-:-:S04]  /*4f40*/  SEL R4, RZ, 0x1, !P2 ;  /* 0x00000001ff047807 */ /* 0x001fc80005000000 */
[--C-:B------:R-:W-:Y:S02]  /*4f50*/  LOP3.LUT R10, R4, R10, R3.reuse, 0x96, !PT ;  /* 0x0000000a040a7212 */ /* 0x100fe400078e9603 */
[----:B------:R-:W-:Y:S01]  /*4f60*/  PRMT R3, RZ, 0x7610, R3 ;  /* 0x00007610ff037816 */ /* 0x000fe20000000003 */
[----:B------:R-:W-:Y:S06]  /*4f70*/  @P1 BRA `(.L_x_75) ;  /* 0x00000004005c1947 */ /* 0x000fec0003800000 */
[----:B------:R-:W0:Y:S01]  /*4f80*/  S2UR UR4, SR_CTAID.X ;  /* 0x00000000000479c3 */ /* 0x000e220000002500 */
[----:B------:R-:W-:Y:S01]  /*4f90*/  ULDC.64 UR6, c[0x0][0x628] ;  /* 0x00018a0000067ab9 */ /* 0x000fe20000000a00 */
[----:B------:R-:W-:Y:S01]  /*4fa0*/  ULDC UR5, c[0x0][0x150] ;  /* 0x0000540000057ab9 */ /* 0x000fe20000000800 */
[----:B------:R-:W-:Y:S01]  /*4fb0*/  ISETP.NE.U32.AND P1, PT, RZ, UR6, PT ;  /* 0x00000006ff007c0c */ /* 0x000fe2000bf25070 */
[----:B------:R-:W-:Y:S01]  /*4fc0*/  ULDC UR8, c[0x0][0x630] ;  /* 0x00018c0000087ab9 */ /* 0x000fe20000000800 */
[----:B------:R-:W-:Y:S01]  /*4fd0*/  ULDC UR10, c[0x0][0x154] ;  /* 0x00005500000a7ab9 */ /* 0x000fe20000000800 */
[----:B------:R-:W-:Y:S01]  /*4fe0*/  IMAD.MOV.U32 R4, RZ, RZ, R2 ;  /* 0x000000ffff047224 */ /* 0x000fe200078e0002 */
[----:B------:R-:W-:Y:S01]  /*4ff0*/  ISETP.NE.AND.EX P1, PT, RZ, UR7, PT, P1 ;  /* 0x00000007ff007c0c */ /* 0x000fe2000bf25310 */
[----:B------:R-:W1:Y:S01]  /*5000*/  S2UR UR9, SR_CTAID.Y ;  /* 0x00000000000979c3 */ /* 0x000e620000002600 */
[----:B------:R-:W-:Y:S01]  /*5010*/  IMAD.MOV.U32 R5, RZ, RZ, R19 ;  /* 0x000000ffff057224 */ /* 0x000fe200078e0013 */
[----:B0-----:R-:W-:-:S05]  /*5020*/  I2FP.F32.U32 R3, UR4 ;  /* 0x0000000400037c45 */ /* 0x001fca0008201000 */
[----:B------:R-:W-:-:S05]  /*5030*/  FMUL R12, R3, UR5 ;  /* 0x00000005030c7c20 */ /* 0x000fca0008400000 */
[----:B------:R-:W-:Y:S05]  /*5040*/  @!P1 BRA `(.L_x_76) ;  /* 0x0000000000289947 */ /* 0x000fea0003800000 */
[----:B------:R-:W-:Y:S02]  /*5050*/  ULDC UR5, c[0x0][0x634] ;  /* 0x00018d0000057ab9 */ /* 0x000fe40000000800 */
[----:B------:R-:W-:-:S05]  /*5060*/  IADD3 R9, P1, R2, UR5, RZ ;  /* 0x0000000502097c10 */ /* 0x000fca000ff3e0ff */
[----:B------:R-:W-:-:S04]  /*5070*/  IMAD.X R3, RZ, RZ, R19, P1 ;  /* 0x000000ffff037224 */ /* 0x000fc800008e0613 */
[----:B------:R-:W-:-:S04]  /*5080*/  IMAD.WIDE.U32 R6, R3, UR6, RZ ;  /* 0x0000000603067c25 */ /* 0x000fc8000f8e00ff */
[----:B------:R-:W-:-:S04]  /*5090*/  IMAD.WIDE.U32 R6, P1, R9, UR7, R6 ;  /* 0x0000000709067c25 */ /* 0x000fc8000f820006 */
[----:B------:R-:W-:-:S04]  /*50a0*/  IMAD.WIDE.U32 R8, R9, UR6, RZ ;  /* 0x0000000609087c25 */ /* 0x000fc8000f8e00ff */
[----:B------:R-:W-:Y:S01]  /*50b0*/  IMAD.X R5, RZ, RZ, RZ, P1 ;  /* 0x000000ffff057224 */ /* 0x000fe200008e06ff */
[----:B------:R-:W-:Y:S01]  /*50c0*/  IADD3 RZ, P1, R9, R6, RZ ;  /* 0x0000000609ff7210 */ /* 0x000fe20007f3e0ff */
[----:B------:R-:W-:-:S04]  /*50d0*/  IMAD.MOV.U32 R4, RZ, RZ, R7 ;  /* 0x000000ffff047224 */ /* 0x000fc800078e0007 */
[----:B------:R-:W-:-:S08]  /*50e0*/  IMAD.WIDE.U32.X R4, R3, UR7, R4, P1 ;  /* 0x0000000703047c25 */ /* 0x000fd000088e0404 */
.L_x_76:
[--C-:B------:R-:W-:Y:S01]  /*50f0*/  SHF.R.U64 R17, R4, UR8, R5.reuse ;  /* 0x0000000804117c19 */ /* 0x100fe20008001205 */
[----:B------:R-:W0:Y:S01]  /*5100*/  F2I.U32.TRUNC.NTZ R12, R12 ;  /* 0x0000000c000c7305 */ /* 0x000e22000020f000 */
[----:B------:R-:W-:Y:S01]  /*5110*/  SHF.R.U32.HI R3, RZ, UR8, R5 ;  /* 0x00000008ff037c19 */ /* 0x000fe20008011605 */
[----:B------:R-:W-:Y:S01]  /*5120*/  ULDC.64 UR6, c[0x0][0x620] ;  /* 0x0001880000067ab9 */ /* 0x000fe20000000a00 */
[----:B------:R-:W-:Y:S01]  /*5130*/  IADD3 R7, P1, RZ, -R17, RZ ;  /* 0x80000011ff077210 */ /* 0x000fe20007f3e0ff */
[----:B------:R-:W2:Y:S01]  /*5140*/  LDC R15, c[0x0][0x610] ;  /* 0x00018400ff0f7b82 */ /* 0x000ea20000000800 */
[----:B-1----:R-:W-:Y:S01]  /*5150*/  I2FP.F32.U32 R4, UR9 ;  /* 0x0000000900047c45 */ /* 0x002fe20008201000 */
[----:B------:R-:W-:Y:S01]  /*5160*/  ULDC UR8, c[0x0][0x658] ;  /* 0x0001960000087ab9 */ /* 0x000fe20000000800 */
[----:B------:R-:W-:Y:S01]  /*5170*/  ULDC UR12, c[0x0][0x648] ;  /* 0x00019200000c7ab9 */ /* 0x000fe20000000800 */
[----:B------:R-:W-:Y:S02]  /*5180*/  IMAD.X R3, RZ, RZ, ~R3, P1 ;  /* 0x000000ffff037224 */ /* 0x000fe400008e0e03 */
[----:B------:R-:W-:Y:S01]  /*5190*/  FMUL R8, R4, UR10 ;  /* 0x0000000a04087c20 */ /* 0x000fe20008400000 */
[----:B------:R-:W-:Y:S01]  /*51a0*/  ULDC.64 UR10, c[0x0][0x640] ;  /* 0x00019000000a7ab9 */ /* 0x000fe20000000a00 */
[----:B------:R-:W-:Y:S01]  /*51b0*/  IMAD R6, R3, UR6, RZ ;  /* 0x0000000603067c24 */ /* 0x000fe2000f8e02ff */
[----:B------:R-:W-:Y:S01]  /*51c0*/  ISETP.NE.U32.AND P1, PT, RZ, UR10, PT ;  /* 0x0000000aff007c0c */ /* 0x000fe2000bf25070 */
[----:B------:R-:W-:Y:S01]  /*51d0*/  IMAD.MOV.U32 R3, RZ, RZ, R19 ;  /* 0x000000ffff037224 */ /* 0x000fe200078e0013 */
[----:B0-----:R-:W-:Y:S01]  /*51e0*/  R2UR UR5, R12 ;  /* 0x000000000c0572ca */ /* 0x001fe200000e0000 */
[----:B------:R-:W0:Y:S01]  /*51f0*/  F2I.U32.TRUNC.NTZ R8, R8 ;  /* 0x0000000800087305 */ /* 0x000e22000020f000 */
[----:B------:R-:W-:Y:S01]  /*5200*/  ISETP.NE.AND.EX P1, PT, RZ, UR11, PT, P1 ;  /* 0x0000000bff007c0c */ /* 0x000fe2000bf25310 */
[----:B------:R-:W-:Y:S01]  /*5210*/  IMAD.WIDE.U32 R4, R7, UR6, R2 ;  /* 0x0000000607047c25 */ /* 0x000fe2000f8e0002 */
[----:B------:R-:W-:-:S03]  /*5220*/  ULDC UR6, c[0x0][0x618] ;  /* 0x0001860000067ab9 */ /* 0x000fc60000000800 */
[----:B------:R-:W-:-:S04]  /*5230*/  IMAD R3, R7, UR7, R6 ;  /* 0x0000000707037c24 */ /* 0x000fc8000f8e0206 */
[----:B------:R-:W-:-:S05]  /*5240*/  IMAD.IADD R3, R5, 0x1, R3 ;  /* 0x0000000105037824 */ /* 0x000fca00078e0203 */
[--C-:B------:R-:W-:Y:S02]  /*5250*/  SHF.R.U64 R12, R4, UR6, R3.reuse ;  /* 0x00000006040c7c19 */ /* 0x100fe40008001203 */
[----:B------:R-:W-:Y:S01]  /*5260*/  SHF.R.U32.HI R3, RZ, UR6, R3 ;  /* 0x00000006ff037c19 */ /* 0x000fe20008011603 */
[----:B------:R-:W-:Y:S01]  /*5270*/  ULDC UR6, c[0x0][0x608] ;  /* 0x0001820000067ab9 */ /* 0x000fe20000000800 */
[----:B0-----:R-:W-:Y:S02]  /*5280*/  R2UR UR7, R8 ;  /* 0x00000000080772ca */ /* 0x001fe400000e0000 */
[--C-:B------:R-:W-:Y:S02]  /*5290*/  SHF.R.U64 R13, R12, UR6, R3.reuse ;  /* 0x000000060c0d7c19 */ /* 0x100fe40008001203 */
[----:B------:R-:W-:Y:S01]  /*52a0*/  SHF.R.U32.HI R4, RZ, UR6, R3 ;  /* 0x00000006ff047c19 */ /* 0x000fe20008011603 */
[----:B------:R-:W-:-:S03]  /*52b0*/  UIADD3 UR6, -UR5, URZ, URZ ;  /* 0x0000003f05067290 */ /* 0x000fc6000fffe13f */
[--C-:B------:R-:W-:Y:S01]  /*52c0*/  SHF.R.U64 R14, R13, UR8, R4.reuse ;  /* 0x000000080d0e7c19 */ /* 0x100fe20008001204 */
[----:B------:R-:W-:Y:S01]  /*52d0*/  ULDC UR5, c[0x0][0x144] ;  /* 0x0000510000057ab9 */ /* 0x000fe20000000800 */
[----:B------:R-:W-:-:S03]  /*52e0*/  SHF.R.U32.HI R5, RZ, UR8, R4 ;  /* 0x00000008ff057c19 */ /* 0x000fc60008011604 */
[----:B------:R-:W-:Y:S01]  /*52f0*/  IMAD.MOV.U32 R4, RZ, RZ, R14 ;  /* 0x000000ffff047224 */ /* 0x000fe200078e000e */
[----:B------:R-:W-:Y:S06]  /*5300*/  @!P1 BRA `(.L_x_77) ;  /* 0x0000000000289947 */ /* 0x000fec0003800000 */
        /* <DEDUP_REMOVED lines=10> */
.L_x_77:
[----:B------:R-:W-:Y:S01]  /*53b0*/  UISETP.NE.AND UP0, UPT, UR45, URZ, UPT ;  /* 0x0000003f2d00728c */ /* 0x000fe2000bf05270 */
[----:B------:R-:W-:Y:S01]  /*53c0*/  SHF.R.U64 R4, R4, UR12, R5 ;  /* 0x0000000c04047c19 */ /* 0x000fe20008001205 */
[----:B------:R-:W-:Y:S01]  /*53d0*/  UIADD3 UR7, -UR7, URZ, URZ ;  /* 0x0000003f07077290 */ /* 0x000fe2000fffe13f */
[----:B------:R-:W-:Y:S01]  /*53e0*/  LOP3.LUT R3, R13, UR22, RZ, 0xc0, !PT ;  /* 0x000000160d037c12 */ /* 0x000fe2000f8ec0ff */
[----:B------:R-:W-:Y:S01]  /*53f0*/  UIMAD UR4, UR5, UR6, UR4 ;  /* 0x00000006050472a4 */ /* 0x000fe2000f8e0204 */
[----:B------:R-:W-:Y:S01]  /*5400*/  LOP3.LUT R12, R12, UR13, RZ, 0xc0, !PT ;  /* 0x0000000d0c0c7c12 */ /* 0x000fe2000f8ec0ff */
[----:B------:R-:W-:Y:S01]  /*5410*/  IMAD.MOV R5, RZ, RZ, -R4 ;  /* 0x000000ffff057224 */ /* 0x000fe200078e0a04 */
[----:B------:R-:W-:Y:S01]  /*5420*/  ULDC UR5, c[0x0][0x148] ;  /* 0x0000520000057ab9 */ /* 0x000fe20000000800 */
[----:B------:R-:W-:Y:S01]  /*5430*/  IMAD R18, R4, UR21, R3 ;  /* 0x0000001504127c24 */ /* 0x000fe2000f8e0203 */
[----:B------:R-:W-:Y:S01]  /*5440*/  PLOP3.LUT P1, PT, PT, PT, UP0, 0x80, 0x0 ;  /* 0x000000000000781c */ /* 0x000fe20003f2f008 */
[----:B------:R-:W-:Y:S01]  /*5450*/  IMAD.MOV.U32 R4, RZ, RZ, 0x1 ;  /* 0x00000001ff047424 */ /* 0x000fe200078e00ff */
[----:B------:R-:W-:-:S03]  /*5460*/  @UP0 UIMAD UR4, UR5, UR7, UR9 ;  /* 0x00000007050402a4 */ /* 0x000fc6000f8e0209 */
[----:B------:R-:W-:Y:S02]  /*5470*/  ULDC UR5, c[0x0][0x638] ;  /* 0x00018e0000057ab9 */ /* 0x000fe40000000800 */
[----:B------:R-:W-:Y:S02]  /*5480*/  IMAD R3, R5, UR5, R14 ;  /* 0x0000000505037c24 */ /* 0x000fe4000f8e020e */
[----:B--2---:R-:W-:Y:S01]  /*5490*/  IMAD R18, R18, R15, UR4 ;  /* 0x0000000412127e24 */ /* 0x004fe2000f8e020f */
[----:B------:R-:W-:Y:S02]  /*54a0*/  ULDC UR4, c[0x0][0x600] ;  /* 0x0001800000047ab9 */ /* 0x000fe40000000800 */
[----:B------:R-:W-:Y:S01]  /*54b0*/  IMAD R5, R3, UR4, R12 ;  /* 0x0000000403057c24 */ /* 0x000fe2000f8e020c */
[----:B------:R-:W-:-:S04]  /*54c0*/  PRMT R3, R4, 0x7610, R3 ;  /* 0x0000761004037816 */ /* 0x000fc80000000003 */
[----:B------:R-:W-:Y:S02]  /*54d0*/  SEL R16, R5, R18, !P1 ;  /* 0x0000001205107207 */ /* 0x000fe40004800000 */
[----:B------:R-:W-:-:S07]  /*54e0*/  SEL R18, R18, R5, !P1 ;  /* 0x0000000512127207 */ /* 0x000fce0004800000 */
.L_x_75:
[----:B------:R-:W-:Y:S05]  /*54f0*/  BSYNC B1 ;  /* 0x0000000000017941 */ /* 0x000fea0003800000 */
.L_x_74:
[----:B------:R-:W-:-:S13]  /*5500*/  LOP3.LUT P1, RZ, R3, 0xff, RZ, 0xc0, !PT ;  /* 0x000000ff03ff7812 */ /* 0x000fda000782c0ff */
[----:B------:R-:W-:Y:S05]  /*5510*/  @P1 BRA `(.L_x_78) ;  /* 0xfffffff000a41947 */ /* 0x000fea000383ffff */
[----:B------:R-:W-:Y:S05]  /*5520*/  BSYNC B0 ;  /* 0x0000000000007941 */ /* 0x000fea0003800000 */
.L_x_66:
[----:B------:R-:W-:-:S03]  /*5530*/  UMOV UR4, 0xffffffff ;  /* 0xffffffff00047882 */ /* 0x000fc60000000000 */
[----:B------:R-:W-:Y:S05]  /*5540*/  BRA.DIV UR4, `(.L_x_79) ;  /* 0x0000000604447947 */ /* 0x000fea000b800000 */
[----:B------:R-:W-:-:S13]  /*5550*/  ELECT P6, URZ, PT ;  /* 0x00000000003f782f */ /* 0x000fda00038c0000 */
.L_x_95:
[----:B------:R-:W-:Y:S04]  /*5560*/  BSSY B0, `(.L_x_80) ;  /* 0x000002c000007945 */ /* 0x000fe80003800000 */
[----:B------:R-:W-:Y:S05]  /*5570*/  @!P6 BRA `(.L_x_81) ;  /* 0x0000000000a8e947 */ /* 0x000fea0003800000 */
[----:B------:R-:W-:-:S04]  /*5580*/  ULOP3.LUT UR4, UR39, 0x2, URZ, 0xfc, !UPT ;  /* 0x0000000227047892 */ /* 0x000fc8000f8efc3f */
[----:B------:R-:W-:-:S06]  /*5590*/  UISETP.NE.AND UP0, UPT, UR4, 0x3, UPT ;  /* 0x000000030400788c */ /* 0x000fcc000bf05270 */
[----:B------:R-:W-:-:S13]  /*55a0*/  PLOP3.LUT P0, PT, PT, PT, UP0, 0x80, 0x0 ;  /* 0x000000000000781c */ /* 0x000fda0003f0f008 */
[----:B------:R-:W-:Y:S05]  /*55b0*/  @!P0 BRA `(.L_x_82) ;  /* 0x0000000000048947 */ /* 0x000fea0003800000 */
[----:B------:R-:W-:Y:S01]  /*55c0*/  BPT.TRAP 0x1 ;  /* 0x000000040000795c */ /* 0x000fe20000300000 */
.L_x_82:
[----:B------:R-:W0:Y:S01]  /*55d0*/  S2R R3, SR_CgaCtaId ;  /* 0x0000000000037919 */ /* 0x000e220000008800 */
[----:B------:R-:W-:-:S04]  /*55e0*/  MOV R2, 0x400 ;  /* 0x0000040000027802 */ /* 0x000fc80000000f00 */
[----:B0-----:R-:W-:Y:S02]  /*55f0*/  LEA R3, R3, R2, 0x18 ;  /* 0x0000000203037211 */ /* 0x001fe400078ec0ff */
[----:B------:R-:W-:-:S03]  /*5600*/  SHF.L.U32 R2, R10, 0x1f, RZ ;  /* 0x0000001f0a027819 */ /* 0x000fc600000006ff */
[----:B------:R-:W-:-:S04]  /*5610*/  VIADD R3, R3, 0x20 ;  /* 0x0000002003037836 */ /* 0x000fc80000000000 */
[C---:B------:R-:W-:Y:S02]  /*5620*/  IMAD R7, R0.reuse, 0x8, R3 ;  /* 0x0000000800077824 */ /* 0x040fe400078e0203 */
[----:B------:R-:W-:Y:S02]  /*5630*/  VIADD R0, R0, 0x1 ;  /* 0x0000000100007836 */ /* 0x000fe40000000000 */
[----:B------:R-:W0:Y:S03]  /*5640*/  SYNCS.PHASECHK.TRANS64.TRYWAIT P0, [R7+URZ], R2 ;  /* 0x00000002070075a7 */ /* 0x000e26000800017f */
[----:B------:R-:W-:-:S04]  /*5650*/  ISETP.NE.AND P1, PT, R0, 0x4, PT ;  /* 0x000000040000780c */ /* 0x000fc80003f25270 */
[----:B------:R-:W-:Y:S02]  /*5660*/  SEL R5, RZ, 0x1, P1 ;  /* 0x00000001ff057807 */ /* 0x000fe40000800000 */
[----:B------:R-:W-:Y:S02]  /*5670*/  SEL R0, R0, RZ, P1 ;  /* 0x000000ff00007207 */ /* 0x000fe40000800000 */
[----:B------:R-:W-:-:S03]  /*5680*/  LOP3.LUT R5, R10, R5, RZ, 0x3c, !PT ;  /* 0x000000050a057212 */ /* 0x000fc600078e3cff */
[----:B------:R-:W-:Y:S01]  /*5690*/  IMAD R9, R0, 0x8, R3 ;  /* 0x0000000800097824 */ /* 0x000fe200078e0203 */
[----:B------:R-:W-:Y:S01]  /*56a0*/  SHF.L.U32 R4, R5, 0x1f, RZ ;  /* 0x0000001f05047819 */ /* 0x000fe200000006ff */
[----:B0-----:R-:W-:Y:S06]  /*56b0*/  @!P0 BRA `(.L_x_83) ;  /* 0x0000000400088947 */ /* 0x001fec0003800000 */
.L_x_96:
[----:B------:R-:W1:Y:S01]  /*56c0*/  SYNCS.PHASECHK.TRANS64.TRYWAIT P0, [R9+URZ], R4 ;  /* 0x00000004090075a7 */ /* 0x000e62000800017f */
[----:B------:R-:W-:-:S05]  /*56d0*/  VIADD R0, R0, 0x1 ;  /* 0x0000000100007836 */ /* 0x000fca0000000000 */
[----:B------:R-:W-:-:S04]  /*56e0*/  ISETP.NE.AND P1, PT, R0, 0x4, PT ;  /* 0x000000040000780c */ /* 0x000fc80003f25270 */
[----:B0-----:R-:W-:Y:S02]  /*56f0*/  SEL R2, RZ, 0x1, P1 ;  /* 0x00000001ff027807 */ /* 0x001fe40000800000 */
[----:B------:R-:W-:Y:S02]  /*5700*/  SEL R0, R0, RZ, P1 ;  /* 0x000000ff00007207 */ /* 0x000fe40000800000 */
[----:B------:R-:W-:-:S03]  /*5710*/  LOP3.LUT R7, R5, R2, RZ, 0x3c, !PT ;  /* 0x0000000205077212 */ /* 0x000fc600078e3cff */
[----:B------:R-:W-:Y:S01]  /*5720*/  IMAD R6, R0, 0x8, R3 ;  /* 0x0000000800067824 */ /* 0x000fe200078e0203 */
[----:B------:R-:W-:Y:S01]  /*5730*/  SHF.L.U32 R5, R7, 0x1f, RZ ;  /* 0x0000001f07057819 */ /* 0x000fe200000006ff */
[----:B-1----:R-:W-:Y:S06]  /*5740*/  @!P0 BRA `(.L_x_84) ;  /* 0x0000000000f88947 */ /* 0x002fec0003800000 */
.L_x_97:
[----:B------:R-:W1:Y:S01]  /*5750*/  SYNCS.PHASECHK.TRANS64.TRYWAIT P0, [R6+URZ], R5 ;  /* 0x00000005060075a7 */ /* 0x000e62000800017f */
[----:B------:R-:W-:-:S05]  /*5760*/  VIADD R0, R0, 0x1 ;  /* 0x0000000100007836 */ /* 0x000fca0000000000 */
[----:B------:R-:W-:-:S04]  /*5770*/  ISETP.NE.AND P1, PT, R0, 0x4, PT ;  /* 0x000000040000780c */ /* 0x000fc80003f25270 */
[----:B------:R-:W-:Y:S02]  /*5780*/  SEL R2, RZ, 0x1, P1 ;  /* 0x00000001ff027807 */ /* 0x000fe40000800000 */
[----:B------:R-:W-:Y:S02]  /*5790*/  SEL R0, R0, RZ, P1 ;  /* 0x000000ff00007207 */ /* 0x000fe40000800000 */
[----:B------:R-:W-:Y:S01]  /*57a0*/  LOP3.LUT R2, R7, R2, RZ, 0x3c, !PT ;  /* 0x0000000207027212 */ /* 0x000fe200078e3cff */
[----:B-1----:R-:W-:Y:S06]  /*57b0*/  @!P0 BRA `(.L_x_85) ;  /* 0x0000000000f08947 */ /* 0x002fec0003800000 */
.L_x_98:
[----:B------:R-:W-:Y:S01]  /*57c0*/  IMAD R3, R0, 0x8, R3 ;  /* 0x0000000800037824 */ /* 0x000fe200078e0203 */
[----:B------:R-:W-:-:S07]  /*57d0*/  SHF.L.U32 R0, R2, 0x1f, RZ ;  /* 0x0000001f02007819 */ /* 0x000fce00000006ff */
.L_x_86:
[----:B--2---:R2:W3:Y:S02]  /*57e0*/  SYNCS.PHASECHK.TRANS64.TRYWAIT P0, [R3+URZ], R0 ;  /* 0x00000000030075a7 */ /* 0x0044e4000800017f */
[----:B---3--:R-:W-:Y:S05]  /*57f0*/  @!P0 NANOSLEEP.SYNCS 0x989680 ;  /* 0x009896800000895d */ /* 0x008fea0003900000 */
[----:B------:R-:W3:Y:S02]  /*5800*/  @!P0 SYNCS.PHASECHK.TRANS64 P0, [R3+URZ], R0 ;  /* 0x00000000030085a7 */ /* 0x000ee4000800007f */
[----:B---3--:R-:W-:Y:S05]  /*5810*/  @!P0 BRA `(.L_x_86) ;  /* 0xfffffffc00f08947 */ /* 0x008fea000383ffff */
.L_x_81:
[----:B------:R-:W-:Y:S05]  /*5820*/  BSYNC B0 ;  /* 0x0000000000007941 */ /* 0x000fea0003800000 */
.L_x_80:
[----:B------:R-:W-:Y:S05]  /*5830*/  EXIT ;  /* 0x000000000000794d */ /* 0x000fea0003800000 */
.L_x_14:
[----:B0-----:R0:W1:Y:S02]  /*5840*/  SYNCS.PHASECHK.TRANS64.TRYWAIT P0, [R47+URZ+-0x8], R0 ;  /* 0xfffff8002f0075a7 */ /* 0x001064000800017f */
[----:B-1----:R-:W-:Y:S05]  /*5850*/  @!P0 NANOSLEEP.SYNCS 0x989680 ;  /* 0x009896800000895d */ /* 0x002fea0003900000 */
[----:B------:R-:W1:Y:S02]  /*5860*/  @!P0 SYNCS.PHASECHK.TRANS64 P0, [R47+URZ+-0x8], R0 ;  /* 0xfffff8002f0085a7 */ /* 0x000e64000800007f */
[----:B-1----:R-:W-:Y:S05]  /*5870*/  @!P0 BRA `(.L_x_14) ;  /* 0xfffffffc00f08947 */ /* 0x002fea000383ffff */
[----:B------:R-:W-:Y:S05]  /*5880*/  BRA `(.L_x_87) ;  /* 0xffffffbc00907947 */ /* 0x000fea000383ffff */
.L_x_19:
[----:B-1----:R1:W2:Y:S02]  /*5890*/  SYNCS.PHASECHK.TRANS64.TRYWAIT P1, [R3+URZ], R0 ;  /* 0x00000000030075a7 */ /* 0x0022a4000802017f */
[----:B--2---:R-:W-:Y:S05]  /*58a0*/  @!P1 NANOSLEEP.SYNCS 0x989680 ;  /* 0x009896800000995d */ /* 0x004fea0003900000 */
[----:B------:R-:W2:Y:S02]  /*58b0*/  @!P1 SYNCS.PHASECHK.TRANS64 P1, [R3+URZ], R0 ;  /* 0x00000000030095a7 */ /* 0x000ea4000802007f */
[----:B--2---:R-:W-:Y:S05]  /*58c0*/  @!P1 BRA `(.L_x_19) ;  /* 0xfffffffc00f09947 */ /* 0x004fea000383ffff */
[----:B------:R-:W-:Y:S05]  /*58d0*/  BRA `(.L_x_18) ;  /* 0xffffffc000007947 */ /* 0x000fea000383ffff */
.L_x_24:
[----:B-1----:R-:W-:-:S04]  /*58e0*/  IMAD.U32 R4, RZ, RZ, UR4 ;  /* 0x00000004ff047e24 */ /* 0x002fc8000f8e00ff */
[----:B------:R1:W2:Y:S03]  /*58f0*/  SYNCS.PHASECHK.TRANS64.TRYWAIT P1, [R4+URZ], R3 ;  /* 0x00000003040075a7 */ /* 0x0002a6000802017f */
[----:B--2---:R-:W-:Y:S05]  /*5900*/  @!P1 NANOSLEEP.SYNCS 0x989680 ;  /* 0x009896800000995d */ /* 0x004fea0003900000 */
[----:B------:R-:W2:Y:S02]  /*5910*/  @!P1 SYNCS.PHASECHK.TRANS64 P1, [R4+URZ], R3 ;  /* 0x00000003040095a7 */ /* 0x000ea4000802007f */
[----:B--2---:R-:W-:Y:S05]  /*5920*/  @!P1 BRA `(.L_x_24) ;  /* 0xfffffffc00ec9947 */ /* 0x004fea000383ffff */
[----:B------:R-:W-:Y:S05]  /*5930*/  BRA `(.L_x_23) ;  /* 0xffffffc800087947 */ /* 0x000fea000383ffff */
.L_x_30:
[----:B--2---:R2:W3:Y:S02]  /*5940*/  SYNCS.PHASECHK.TRANS64.TRYWAIT P0, [R47+URZ+0x8], R0 ;  /* 0x000008002f0075a7 */ /* 0x0044e4000800017f */
[----:B---3--:R-:W-:Y:S05]  /*5950*/  @!P0 NANOSLEEP.SYNCS 0x989680 ;  /* 0x009896800000895d */ /* 0x008fea0003900000 */
[----:B------:R-:W3:Y:S02]  /*5960*/  @!P0 SYNCS.PHASECHK.TRANS64 P0, [R47+URZ+0x8], R0 ;  /* 0x000008002f0085a7 */ /* 0x000ee4000800007f */
[----:B---3--:R-:W-:Y:S05]  /*5970*/  @!P0 BRA `(.L_x_30) ;  /* 0xfffffffc00f08947 */ /* 0x008fea000383ffff */
[----:B------:R-:W-:Y:S05]  /*5980*/  BRA `(.L_x_88) ;  /* 0xffffffd000607947 */ /* 0x000fea000383ffff */
.L_x_67:
[----:B------:R-:W-:Y:S01]  /*5990*/  BSSY B1, `(.L_x_89) ;  /* 0x0000006000017945 */ /* 0x000fe20003800000 */
[----:B------:R-:W-:-:S07]  /*59a0*/  IMAD.MOV.U32 R15, RZ, RZ, -0x1 ;  /* 0xffffffffff0f7424 */ /* 0x000fce00078e00ff */
[----:B------:R-:W-:Y:S05]  /*59b0*/  WARPSYNC.COLLECTIVE R15, `(.L_x_90) ;  /* 0x000000000f0c7348 */ /* 0x000fea0003c00000 */
[----:B------:R-:W-:Y:S02]  /*59c0*/  ELECT P6, UR62, PT ;  /* 0x00000000003e782f */ /* 0x000fe400038c0000 */
[----:B------:R-:W-:Y:S01]  /*59d0*/  MOV R14, UR62 ;  /* 0x0000003e000e7c02 */ /* 0x000fe20008000f00 */
[----:B------:R-:W-:Y:S10]  /*59e0*/  ENDCOLLECTIVE ;  /* 0x000000000000791b */ /* 0x000ff40003800000 */
.L_x_90:
[----:B------:R-:W-:Y:S05]  /*59f0*/  BSYNC B1 ;  /* 0x0000000000017941 */ /* 0x000fea0003800000 */
.L_x_89:
[----:B------:R-:W-:Y:S05]  /*5a00*/  BRA `(.L_x_91) ;  /* 0xffffffec00747947 */ /* 0x000fea000383ffff */
.L_x_70:
[----:B-1----:R1:W2:Y:S02]  /*5a10*/  SYNCS.PHASECHK.TRANS64.TRYWAIT P1, [R8+URZ+0x20], R5 ;  /* 0x00002005080075a7 */ /* 0x0022a4000802017f */
[----:B--2---:R-:W-:Y:S05]  /*5a20*/  @!P1 NANOSLEEP.SYNCS 0x989680 ;  /* 0x009896800000995d */ /* 0x004fea0003900000 */
[----:B------:R-:W2:Y:S02]  /*5a30*/  @!P1 SYNCS.PHASECHK.TRANS64 P1, [R8+URZ+0x20], R5 ;  /* 0x00002005080095a7 */ /* 0x000ea4000802007f */
[----:B--2---:R-:W-:Y:S05]  /*5a40*/  @!P1 BRA `(.L_x_70) ;  /* 0xfffffffc00f09947 */ /* 0x004fea000383ffff */
[----:B------:R-:W-:Y:S05]  /*5a50*/  BRA `(.L_x_92) ;  /* 0xffffffec00a87947 */ /* 0x000fea000383ffff */
.L_x_79:
[----:B------:R-:W-:Y:S01]  /*5a60*/  BSSY B0, `(.L_x_93) ;  /* 0x0000006000007945 */ /* 0x000fe20003800000 */
[----:B------:R-:W-:-:S07]  /*5a70*/  IMAD.MOV.U32 R15, RZ, RZ, -0x1 ;  /* 0xffffffffff0f7424 */ /* 0x000fce00078e00ff */
[----:B------:R-:W-:Y:S05]  /*5a80*/  WARPSYNC.COLLECTIVE R15, `(.L_x_94) ;  /* 0x000000000f0c7348 */ /* 0x000fea0003c00000 */
[----:B------:R-:W-:Y:S02]  /*5a90*/  ELECT P6, UR62, PT ;  /* 0x00000000003e782f */ /* 0x000fe400038c0000 */
[----:B------:R-:W-:Y:S01]  /*5aa0*/  MOV R14, UR62 ;  /* 0x0000003e000e7c02 */ /* 0x000fe20008000f00 */
[----:B------:R-:W-:Y:S10]  /*5ab0*/  ENDCOLLECTIVE ;  /* 0x000000000000791b */ /* 0x000ff40003800000 */
.L_x_94:
[----:B------:R-:W-:Y:S05]  /*5ac0*/  BSYNC B0 ;  /* 0x0000000000007941 */ /* 0x000fea0003800000 */
.L_x_93:
[----:B------:R-:W-:Y:S05]  /*5ad0*/  BRA `(.L_x_95) ;  /* 0xfffffff800a07947 */ /* 0x000fea000383ffff */
.L_x_83:
[----:B0-----:R0:W1:Y:S02]  /*5ae0*/  SYNCS.PHASECHK.TRANS64.TRYWAIT P0, [R7+URZ], R2 ;  /* 0x00000002070075a7 */ /* 0x001064000800017f */
[----:B-1----:R-:W-:Y:S05]  /*5af0*/  @!P0 NANOSLEEP.SYNCS 0x989680 ;  /* 0x009896800000895d */ /* 0x002fea0003900000 */
[----:B------:R-:W1:Y:S02]  /*5b00*/  @!P0 SYNCS.PHASECHK.TRANS64 P0, [R7+URZ], R2 ;  /* 0x00000002070085a7 */ /* 0x000e64000800007f */
[----:B-1----:R-:W-:Y:S05]  /*5b10*/  @!P0 BRA `(.L_x_83) ;  /* 0xfffffffc00f08947 */ /* 0x002fea000383ffff */
[----:B------:R-:W-:Y:S05]  /*5b20*/  BRA `(.L_x_96) ;  /* 0xfffffff800e47947 */ /* 0x000fea000383ffff */
.L_x_84:
[----:B0-----:R0:W1:Y:S02]  /*5b30*/  SYNCS.PHASECHK.TRANS64.TRYWAIT P0, [R9+URZ], R4 ;  /* 0x00000004090075a7 */ /* 0x001064000800017f */
[----:B-1----:R-:W-:Y:S05]  /*5b40*/  @!P0 NANOSLEEP.SYNCS 0x989680 ;  /* 0x009896800000895d */ /* 0x002fea0003900000 */
[----:B------:R-:W1:Y:S02]  /*5b50*/  @!P0 SYNCS.PHASECHK.TRANS64 P0, [R9+URZ], R4 ;  /* 0x00000004090085a7 */ /* 0x000e64000800007f */
[----:B-1----:R-:W-:Y:S05]  /*5b60*/  @!P0 BRA `(.L_x_84) ;  /* 0xfffffffc00f08947 */ /* 0x002fea000383ffff */
[----:B------:R-:W-:Y:S05]  /*5b70*/  BRA `(.L_x_97) ;  /* 0xfffffff800f47947 */ /* 0x000fea000383ffff */
.L_x_85:
[----:B-1----:R1:W2:Y:S02]  /*5b80*/  SYNCS.PHASECHK.TRANS64.TRYWAIT P0, [R6+URZ], R5 ;  /* 0x00000005060075a7 */ /* 0x0022a4000800017f */
[----:B--2---:R-:W-:Y:S05]  /*5b90*/  @!P0 NANOSLEEP.SYNCS 0x989680 ;  /* 0x009896800000895d */ /* 0x004fea0003900000 */
[----:B------:R-:W2:Y:S02]  /*5ba0*/  @!P0 SYNCS.PHASECHK.TRANS64 P0, [R6+URZ], R5 ;  /* 0x00000005060085a7 */ /* 0x000ea4000800007f */
[----:B--2---:R-:W-:Y:S05]  /*5bb0*/  @!P0 BRA `(.L_x_85) ;  /* 0xfffffffc00f08947 */ /* 0x004fea000383ffff */
[----:B------:R-:W-:Y:S05]  /*5bc0*/  BRA `(.L_x_98) ;  /* 0xfffffff800fc7947 */ /* 0x000fea000383ffff */
.L_x_99:
[----:B------:R-:W-:-:S00]  /*5bd0*/  BRA `(.L_x_99) ;  /* 0xfffffffc00fc7947 */ /* 0x000fc0000383ffff */
[----:B------:R-:W-:-:S00]  /*5be0*/  NOP ;  /* 0x0000000000007918 */ /* 0x000fc00000000000 */
        /* <DEDUP_REMOVED lines=9> */
.L_x_100:


//--------------------- .nv.global.init           --------------------------
	.section	.nv.global.init,"aw",@progbits
.nv.global.init:
	.type		$str$22,@object
	.size		$str$22,($str$23 - $str$22)
$str$22:
        /*0000*/ 	.byte	0x6b, 0x5f, 0x74, 0x69, 0x6c, 0x65, 0x5f, 0x63, 0x6f, 0x75, 0x6e, 0x74, 0x20, 0x3e, 0x3d, 0x20
        /*0010*/ 	.byte	0x31, 0x00
	.type		$str$23,@object
	.size		$str$23,(__unnamed_1 - $str$23)
$str$23:
        /*0012*/ 	.byte	0x2f, 0x74, 0x6d, 0x70, 0x2f, 0x63, 0x75, 0x74, 0x6c, 0x61, 0x73, 0x73, 0x5f, 0x73, 0x77, 0x65
        /*0022*/ 	.byte	0x65, 0x70, 0x5f, 0x73, 0x72, 0x63, 0x2f, 0x69, 0x6e, 0x63, 0x6c, 0x75, 0x64, 0x65, 0x2f, 0x63
        /*0032*/ 	.byte	0x75, 0x74, 0x6c, 0x61, 0x73, 0x73, 0x2f, 0x67, 0x65, 0x6d, 0x6d, 0x2f, 0x63, 0x6f, 0x6c, 0x6c
        /*0042*/ 	.byte	0x65, 0x63, 0x74, 0x69, 0x76, 0x65, 0x2f, 0x73, 0x6d, 0x39, 0x30, 0x5f, 0x6d, 0x6d, 0x61, 0x5f
        /*0052*/ 	.byte	0x74, 0x6d, 0x61, 0x5f, 0x67, 0x6d, 0x6d, 0x61, 0x5f, 0x73, 0x73, 0x5f, 0x77, 0x61, 0x72, 0x70
        /*0062*/ 	.byte	0x73, 0x70, 0x65, 0x63, 0x69, 0x61, 0x6c, 0x69, 0x7a, 0x65, 0x64, 0x2e, 0x68, 0x70, 0x70, 0x00
	.type		__unnamed_1,@object
	.size		__unnamed_1,(.L_0 - __unnamed_1)
__unnamed_1:
        /*0072*/ 	.byte	0x76, 0x6f, 0x69, 0x64, 0x20, 0x63, 0x75, 0x74, 0x6c, 0x61, 0x73, 0x73, 0x3a, 0x3a, 0x67, 0x65
        /* <DEDUP_REMOVED lines=179> */
        /*0bb2*/ 	.byte	0x75, 0x74, 0x65, 0x3a, 0x3a, 0x69, 0x64, 0x65, 0x6e, 0x74, 0x69, 0x74, 0x79, 0x5d, 0x00
.L_0:


//--------------------- .nv.shared._ZN7cutlass13device_kernelINS_4gemm6kernel13GemmUniversalIN4cute5tupleIJiiiiEEENS1_10collective13CollectiveMmaINS1_34MainloopSm90TmaGmmaWarpSpecializedILi4ENS5_IJNS4_1CILi1EEESB_SB_EEENS1_32KernelTmaWarpSpecializedPingpongEEENS5_IJNSA_ILi64EEENSA_ILi32EEENSA_ILi256EEEEEENS_10bfloat16_tENS5_IJlSB_lEEESJ_SK_NS4_8TiledMMAINS4_8MMA_AtomIJNS4_4SM904GMMA27MMA_64x32x16_F32BF16BF16_SSILNSO_5MajorE0ELSQ_0ELNSO_7ScaleInE1ELSR_1EEEEEENS4_6LayoutISC_NS5_IJNSA_ILi0EEESV_SV_EEEEENS5_IJNS4_10UnderscoreESY_SY_EEEEENS4_13SM90_TMA_LOADENS4_14ComposedLayoutINS4_7SwizzleILi3ELi4ELi3EEENS4_18smem_ptr_flag_bitsILi16EEENSU_INS5_IJNSA_ILi8EEESF_EEENS5_IJSF_SB_EEEEEEEvNS4_8identityES11_S1B_vS1C_EENS_8epilogue10collective6detail29Sm90TmaWarpSpecializedAdapterINS1F_15DefaultEpilogueISJ_SK_SK_NS1E_6thread17LinearCombinationISJ_Li1EffLNS1J_9ScaleType4KindE0ELNS_15FloatRoundStyleE2ESJ_EENS1_15EpilogueDefaultEEEEEvvEEEEvNT_6ParamsE --------------------------
	.section	.nv.shared._ZN7cutlass13device_kernelINS_4gemm6kernel13GemmUniversalIN4cute5tupleIJiiiiEEENS1_10collective13CollectiveMmaINS1_34MainloopSm90TmaGmmaWarpSpecializedILi4ENS5_IJNS4_1CILi1EEESB_SB_EEENS1_32KernelTmaWarpSpecializedPingpongEEENS5_IJNSA_ILi64EEENSA_ILi32EEENSA_ILi256EEEEEENS_10bfloat16_tENS5_IJlSB_lEEESJ_SK_NS4_8TiledMMAINS4_8MMA_AtomIJNS4_4SM904GMMA27MMA_64x32x16_F32BF16BF16_SSILNSO_5MajorE0ELSQ_0ELNSO_7ScaleInE1ELSR_1EEEEEENS4_6LayoutISC_NS5_IJNSA_ILi0EEESV_SV_EEEEENS5_IJNS4_10UnderscoreESY_SY_EEEEENS4_13SM90_TMA_LOADENS4_14ComposedLayoutINS4_7SwizzleILi3ELi4ELi3EEENS4_18smem_ptr_flag_bitsILi16EEENSU_INS5_IJNSA_ILi8EEESF_EEENS5_IJSF_SB_EEEEEEEvNS4_8identityES11_S1B_vS1C_EENS_8epilogue10collective6detail29Sm90TmaWarpSpecializedAdapterINS1F_15DefaultEpilogueISJ_SK_SK_NS1E_6thread17LinearCombinationISJ_Li1EffLNS1J_9ScaleType4KindE0ELNS_15FloatRoundStyleE2ESJ_EENS1_15EpilogueDefaultEEEEEvvEEEEvNT_6ParamsE,"aw",@nobits
	.sectionflags	@""
	.align	16
	.zero		1024


//--------------------- .nv.shared.reserved.0     --------------------------
	.section	.nv.shared.reserved.0,"aw",@nobits
	.weak		__nv_reservedSMEM_offset_0_alias
	.size		__nv_reservedSMEM_offset_0_alias, 0, 0
	.other		__nv_reservedSMEM_offset_0_alias,@"STO_CUDA_RESERVED_SHARED STV_DEFAULT"
__nv_reservedSMEM_offset_0_alias:
	.zero		0


//--------------------- .nv.global                --------------------------
	.section	.nv.global,"aw",@nobits
.nv.global:
	.type		_ZN39_INTERNAL_5a51d402_4_k_cu_6c564022_87914cute1_E,@object
	.size		_ZN39_INTERNAL_5a51d402_4_k_cu_6c564022_87914cute1_E,(_ZN39_INTERNAL_5a51d402_4_k_cu_6c564022_87914cuda3std3__45__cpo6cbeginE - _ZN39_INTERNAL_5a51d402_4_k_cu_6c564022_87914cute1_E)
_ZN39_INTERNAL_5a51d402_4_k_cu_6c564022_87914cute1_E:
	.zero		1
	.type		_ZN39_INTERNAL_5a51d402_4_k_cu_6c564022_87914cuda3std3__45__cpo6cbeginE,@object
	.size		_ZN39_INTERNAL_5a51d402_4_k_cu_6c564022_87914cuda3std3__45__cpo6cbeginE,(_ZN39_INTERNAL_5a51d402_4_k_cu_6c564022_87914cuda3std3__48in_placeE - _ZN39_INTERNAL_5a51d402_4_k_cu_6c564022_87914cuda3std3__45__cpo6cbeginE)
_ZN39_INTERNAL_5a51d402_4_k_cu_6c564022_87914cuda3std3__45__cpo6cbeginE:
	.zero		1
	.type		_ZN39_INTERNAL_5a51d402_4_k_cu_6c564022_87914cuda3std3__48in_placeE,@object
	.size		_ZN39_INTERNAL_5a51d402_4_k_cu_6c564022_87914cuda3std3__48in_placeE,(_ZN39_INTERNAL_5a51d402_4_k_cu_6c564022_87914cuda3std6ranges3__45__cpo9iter_moveE - _ZN39_INTERNAL_5a51d402_4_k_cu_6c564022_87914cuda3std3__48in_placeE)
_ZN39_INTERNAL_5a51d402_4_k_cu_6c564022_87914cuda3std3__48in_placeE:
	.zero		1
	.type		_ZN39_INTERNAL_5a51d402_4_k_cu_6c564022_87914cuda3std6ranges3__45__cpo9iter_moveE,@object
	.size		_ZN39_INTERNAL_5a51d402_4_k_cu_6c564022_87914cuda3std6ranges3__45__cpo9iter_moveE,(_ZN39_INTERNAL_5a51d402_4_k_cu_6c564022_87914cuda3std3__45__cpo5beginE - _ZN39_INTERNAL_5a51d402_4_k_cu_6c564022_87914cuda3std6ranges3__45__cpo9iter_moveE)
_ZN39_INTERNAL_5a51d402_4_k_cu_6c564022_87914cuda3std6ranges3__45__cpo9iter_moveE:
	.zero		1
	.type		_ZN39_INTERNAL_5a51d402_4_k_cu_6c564022_87914cuda3std3__45__cpo5beginE,@object
	.size		_ZN39_INTERNAL_5a51d402_4_k_cu_6c564022_87914cuda3std3__45__cpo5beginE,(_ZN39_INTERNAL_5a51d402_4_k_cu_6c564022_87914cuda3std3__441_GLOBAL__N__5a51d402_4_k_cu_6c564022_87916ignoreE - _ZN39_INTERNAL_5a51d402_4_k_cu_6c564022_87914cuda3std3__45__cpo5beginE)
_ZN39_INTERNAL_5a51d402_4_k_cu_6c564022_87914cuda3std3__45__cpo5beginE:
	.zero		1
	.type		_ZN39_INTERNAL_5a51d402_4_k_cu_6c564022_87914cuda3std3__441_GLOBAL__N__5a51d402_4_k_cu_6c564022_87916ignoreE,@object
	.size		_ZN39_INTERNAL_5a51d402_4_k_cu_6c564022_87914cuda3std3__441_GLOBAL__N__5a51d402_4_k_cu_6c564022_87916ignoreE,(_ZN39_INTERNAL_5a51d402_4_k_cu_6c564022_87914cute7productE - _ZN39_INTERNAL_5a51d402_4_k_cu_6c564022_87914cuda3std3__441_GLOBAL__N__5a51d402_4_k_cu_6c564022_87916ignoreE)
_ZN39_INTERNAL_5a51d402_4_k_cu_6c564022_87914cuda3std3__441_GLOBAL__N__5a51d402_4_k_cu_6c564022_87916ignoreE:
	.zero		1
	.type		_ZN39_INTERNAL_5a51d402_4_k_cu_6c564022_87914cute7productE,@object
	.size		_ZN39_INTERNAL_5a51d402_4_k_cu_6c564022_87914cute7productE,(_ZN39_INTERNAL_5a51d402_4_k_cu_6c564022_87914cuda3std3__45__cpo3endE - _ZN39_INTERNAL_5a51d402_4_k_cu_6c564022_87914cute7productE)
_ZN39_INTERNAL_5a51d402_4_k_cu_6c564022_87914cute7productE:
	.zero		1
	.type		_ZN39_INTERNAL_5a51d402_4_k_cu_6c564022_87914cuda3std3__45__cpo3endE,@object
	.size		_ZN39_INTERNAL_5a51d402_4_k_cu_6c564022_87914cuda3std3__45__cpo3endE,(_ZN39_INTERNAL_5a51d402_4_k_cu_6c564022_87914cuda3std3__419piecewise_constructE - _ZN39_INTERNAL_5a51d402_4_k_cu_6c564022_87914cuda3std3__45__cpo3endE)
_ZN39_INTERNAL_5a51d402_4_k_cu_6c564022_87914cuda3std3__45__cpo3endE:
	.zero		1
	.type		_ZN39_INTERNAL_5a51d402_4_k_cu_6c564022_87914cuda3std3__419piecewise_constructE,@object
	.size		_ZN39_INTERNAL_5a51d402_4_k_cu_6c564022_87914cuda3std3__419piecewise_constructE,(_ZN39_INTERNAL_5a51d402_4_k_cu_6c564022_87914cuda3std3__45__cpo4cendE - _ZN39_INTERNAL_5a51d402_4_k_cu_6c564022_87914cuda3std3__419piecewise_constructE)
_ZN39_INTERNAL_5a51d402_4_k_cu_6c564022_87914cuda3std3__419piecewise_constructE:
	.zero		1
	.type		_ZN39_INTERNAL_5a51d402_4_k_cu_6c564022_87914cuda3std3__45__cpo4cendE,@object
	.size		_ZN39_INTERNAL_5a51d402_4_k_cu_6c564022_87914cuda3std3__45__cpo4cendE,(_ZN39_INTERNAL_5a51d402_4_k_cu_6c564022_87914cuda3std6ranges3__45__cpo4swapE - _ZN39_INTERNAL_5a51d402_4_k_cu_6c564022_87914cuda3std3__45__cpo4cendE)
_ZN39_INTERNAL_5a51d402_4_k_cu_6c564022_87914cuda3std3__45__cpo4cendE:
	.zero		1
	.type		_ZN39_INTERNAL_5a51d402_4_k_cu_6c564022_87914cuda3std6ranges3__45__cpo4swapE,@object
	.size		_ZN39_INTERNAL_5a51d402_4_k_cu_6c564022_87914cuda3std6ranges3__45__cpo4swapE,(.L_8 - _ZN39_INTERNAL_5a51d402_4_k_cu_6c564022_87914cuda3std6ranges3__45__cpo4swapE)
_ZN39_INTERNAL_5a51d402_4_k_cu_6c564022_87914cuda3std6ranges3__45__cpo4swapE:
	.zero		1
.L_8:


//--------------------- .nv.constant0._ZN7cutlass13device_kernelINS_4gemm6kernel13GemmUniversalIN4cute5tupleIJiiiiEEENS1_10collective13CollectiveMmaINS1_34MainloopSm90TmaGmmaWarpSpecializedILi4ENS5_IJNS4_1CILi1EEESB_SB_EEENS1_32KernelTmaWarpSpecializedPingpongEEENS5_IJNSA_ILi64EEENSA_ILi32EEENSA_ILi256EEEEEENS_10bfloat16_tENS5_IJlSB_lEEESJ_SK_NS4_8TiledMMAINS4_8MMA_AtomIJNS4_4SM904GMMA27MMA_64x32x16_F32BF16BF16_SSILNSO_5MajorE0ELSQ_0ELNSO_7ScaleInE1ELSR_1EEEEEENS4_6LayoutISC_NS5_IJNSA_ILi0EEESV_SV_EEEEENS5_IJNS4_10UnderscoreESY_SY_EEEEENS4_13SM90_TMA_LOADENS4_14ComposedLayoutINS4_7SwizzleILi3ELi4ELi3EEENS4_18smem_ptr_flag_bitsILi16EEENSU_INS5_IJNSA_ILi8EEESF_EEENS5_IJSF_SB_EEEEEEEvNS4_8identityES11_S1B_vS1C_EENS_8epilogue10collective6detail29Sm90TmaWarpSpecializedAdapterINS1F_15DefaultEpilogueISJ_SK_SK_NS1E_6thread17LinearCombinationISJ_Li1EffLNS1J_9ScaleType4KindE0ELNS_15FloatRoundStyleE2ESJ_EENS1_15EpilogueDefaultEEEEEvvEEEEvNT_6ParamsE --------------------------
	.section	.nv.constant0._ZN7cutlass13device_kernelINS_4gemm6kernel13GemmUniversalIN4cute5tupleIJiiiiEEENS1_10collective13CollectiveMmaINS1_34MainloopSm90TmaGmmaWarpSpecializedILi4ENS5_IJNS4_1CILi1EEESB_SB_EEENS1_32KernelTmaWarpSpecializedPingpongEEENS5_IJNSA_ILi64EEENSA_ILi32EEENSA_ILi256EEEEEENS_10bfloat16_tENS5_IJlSB_lEEESJ_SK_NS4_8TiledMMAINS4_8MMA_AtomIJNS4_4SM904GMMA27MMA_64x32x16_F32BF16BF16_SSILNSO_5MajorE0ELSQ_0ELNSO_7ScaleInE1ELSR_1EEEEEENS4_6LayoutISC_NS5_IJNSA_ILi0EEESV_SV_EEEEENS5_IJNS4_10UnderscoreESY_SY_EEEEENS4_13SM90_TMA_LOADENS4_14ComposedLayoutINS4_7SwizzleILi3ELi4ELi3EEENS4_18smem_ptr_flag_bitsILi16EEENSU_INS5_IJNSA_ILi8EEESF_EEENS5_IJSF_SB_EEEEEEEvNS4_8identityES11_S1B_vS1C_EENS_8epilogue10collective6detail29Sm90TmaWarpSpecializedAdapterINS1F_15DefaultEpilogueISJ_SK_SK_NS1E_6thread17LinearCombinationISJ_Li1EffLNS1J_9ScaleType4KindE0ELNS_15FloatRoundStyleE2ESJ_EENS1_15EpilogueDefaultEEEEEvvEEEEvNT_6ParamsE,"a",@progbits
	.sectionflags	@""
	.align	4
.nv.constant0._ZN7cutlass13device_kernelINS_4gemm6kernel13GemmUniversalIN4cute5tupleIJiiiiEEENS1_10collective13CollectiveMmaINS1_34MainloopSm90TmaGmmaWarpSpecializedILi4ENS5_IJNS4_1CILi1EEESB_SB_EEENS1_32KernelTmaWarpSpecializedPingpongEEENS5_IJNSA_ILi64EEENSA_ILi32EEENSA_ILi256EEEEEENS_10bfloat16_tENS5_IJlSB_lEEESJ_SK_NS4_8TiledMMAINS4_8MMA_AtomIJNS4_4SM904GMMA27MMA_64x32x16_F32BF16BF16_SSILNSO_5MajorE0ELSQ_0ELNSO_7ScaleInE1ELSR_1EEEEEENS4_6LayoutISC_NS5_IJNSA_ILi0EEESV_SV_EEEEENS5_IJNS4_10UnderscoreESY_SY_EEEEENS4_13SM90_TMA_LOADENS4_14ComposedLayoutINS4_7SwizzleILi3ELi4ELi3EEENS4_18smem_ptr_flag_bitsILi16EEENSU_INS5_IJNSA_ILi8EEESF_EEENS5_IJSF_SB_EEEEEEEvNS4_8identityES11_S1B_vS1C_EENS_8epilogue10collective6detail29Sm90TmaWarpSpecializedAdapterINS1F_15DefaultEpilogueISJ_SK_SK_NS1E_6thread17LinearCombinationISJ_Li1EffLNS1J_9ScaleType4KindE0ELNS_15FloatRoundStyleE2ESJ_EENS1_15EpilogueDefaultEEEEEvvEEEEvNT_6ParamsE:
	.zero		1664


//--------------------- SYMBOLS --------------------------

	.type		.nv.reservedSmem.offset0,@object
	.size		.nv.reservedSmem.offset0,0x4
	.type		__assertfail,@function
